//
// Generated by NVIDIA NVVM Compiler
//
// Compiler Build ID: CL-36424714
// Cuda compilation tools, release 13.0, V13.0.88
// Based on NVVM 20.0.0
//

.version 9.0
.target sm_100
.address_size 64

	// .globl	_Z13conv2d_kernelPKfPfS0_S0_iiiiiii

.visible .entry _Z13conv2d_kernelPKfPfS0_S0_iiiiiii(
	.param .u64 .ptr .align 1 _Z13conv2d_kernelPKfPfS0_S0_iiiiiii_param_0,
	.param .u64 .ptr .align 1 _Z13conv2d_kernelPKfPfS0_S0_iiiiiii_param_1,
	.param .u64 .ptr .align 1 _Z13conv2d_kernelPKfPfS0_S0_iiiiiii_param_2,
	.param .u64 .ptr .align 1 _Z13conv2d_kernelPKfPfS0_S0_iiiiiii_param_3,
	.param .u32 _Z13conv2d_kernelPKfPfS0_S0_iiiiiii_param_4,
	.param .u32 _Z13conv2d_kernelPKfPfS0_S0_iiiiiii_param_5,
	.param .u32 _Z13conv2d_kernelPKfPfS0_S0_iiiiiii_param_6,
	.param .u32 _Z13conv2d_kernelPKfPfS0_S0_iiiiiii_param_7,
	.param .u32 _Z13conv2d_kernelPKfPfS0_S0_iiiiiii_param_8,
	.param .u32 _Z13conv2d_kernelPKfPfS0_S0_iiiiiii_param_9,
	.param .u32 _Z13conv2d_kernelPKfPfS0_S0_iiiiiii_param_10
)
{
	.reg .pred 	%p<98>;
	.reg .b32 	%r<82>;
	.reg .b32 	%f<103>;
	.reg .b64 	%rd<45>;

	ld.param.u64 	%rd10, [_Z13conv2d_kernelPKfPfS0_S0_iiiiiii_param_0];
	ld.param.u64 	%rd11, [_Z13conv2d_kernelPKfPfS0_S0_iiiiiii_param_2];
	ld.param.u64 	%rd9, [_Z13conv2d_kernelPKfPfS0_S0_iiiiiii_param_3];
	ld.param.u32 	%r27, [_Z13conv2d_kernelPKfPfS0_S0_iiiiiii_param_4];
	ld.param.u32 	%r33, [_Z13conv2d_kernelPKfPfS0_S0_iiiiiii_param_5];
	ld.param.u32 	%r29, [_Z13conv2d_kernelPKfPfS0_S0_iiiiiii_param_6];
	ld.param.u32 	%r30, [_Z13conv2d_kernelPKfPfS0_S0_iiiiiii_param_7];
	ld.param.u32 	%r34, [_Z13conv2d_kernelPKfPfS0_S0_iiiiiii_param_8];
	ld.param.u32 	%r31, [_Z13conv2d_kernelPKfPfS0_S0_iiiiiii_param_9];
	ld.param.u32 	%r32, [_Z13conv2d_kernelPKfPfS0_S0_iiiiiii_param_10];
	cvta.to.global.u64 	%rd1, %rd11;
	cvta.to.global.u64 	%rd2, %rd10;
	mov.u32 	%r1, %ctaid.z;
	mov.u32 	%r35, %ctaid.y;
	mov.u32 	%r36, %ntid.y;
	mov.u32 	%r37, %tid.y;
	mad.lo.s32 	%r38, %r35, %r36, %r37;
	mov.u32 	%r39, %ctaid.x;
	mov.u32 	%r40, %ntid.x;
	mov.u32 	%r41, %tid.x;
	mad.lo.s32 	%r3, %r39, %r40, %r41;
	setp.ge.s32 	%p2, %r1, %r34;
	setp.ge.s32 	%p3, %r38, %r33;
	or.pred  	%p4, %p2, %p3;
	setp.ge.s32 	%p5, %r3, %r29;
	or.pred  	%p6, %p5, %p4;
	@%p6 bra 	$L__BB0_50;
	setp.eq.s64 	%p7, %rd9, 0;
	mov.f32 	%f81, 0f00000000;
	@%p7 bra 	$L__BB0_3;
	cvta.to.global.u64 	%rd12, %rd9;
	mul.wide.u32 	%rd13, %r1, 4;
	add.s64 	%rd14, %rd12, %rd13;
	ld.global.nc.f32 	%f81, [%rd14];
$L__BB0_3:
	setp.lt.s32 	%p8, %r27, 1;
	@%p8 bra 	$L__BB0_49;
	setp.lt.s32 	%p9, %r30, 1;
	mul.lo.s32 	%r42, %r32, %r38;
	sub.s32 	%r4, %r42, %r31;
	mul.lo.s32 	%r43, %r32, %r3;
	sub.s32 	%r5, %r43, %r31;
	@%p9 bra 	$L__BB0_49;
	and.b32  	%r6, %r30, 7;
	and.b32  	%r7, %r30, 2147483640;
	mov.b32 	%r76, 0;
$L__BB0_6:
	mul.lo.s32 	%r9, %r76, %r33;
	mad.lo.s32 	%r46, %r27, %r1, %r76;
	mul.lo.s32 	%r10, %r46, %r30;
	mov.b32 	%r77, 0;
$L__BB0_7:
	setp.lt.u32 	%p10, %r30, 8;
	add.s32 	%r48, %r4, %r77;
	setp.gt.s32 	%p11, %r48, -1;
	setp.lt.s32 	%p12, %r48, %r33;
	and.pred  	%p1, %p11, %p12;
	add.s32 	%r49, %r48, %r9;
	mul.lo.s32 	%r12, %r49, %r29;
	add.s32 	%r50, %r77, %r10;
	mul.lo.s32 	%r13, %r50, %r30;
	mov.b32 	%r80, 0;
	@%p10 bra 	$L__BB0_26;
	mov.b32 	%r78, 0;
	cvt.u64.u32 	%rd18, %r13;
$L__BB0_9:
	.pragma "nounroll";
	add.s32 	%r15, %r5, %r78;
	setp.gt.s32 	%p13, %r15, -1;
	setp.lt.s32 	%p14, %r15, %r29;
	and.pred  	%p15, %p13, %p14;
	and.pred  	%p16, %p1, %p15;
	add.s32 	%r52, %r15, %r12;
	mul.wide.s32 	%rd15, %r52, 4;
	add.s64 	%rd3, %rd2, %rd15;
	not.pred 	%p17, %p16;
	@%p17 bra 	$L__BB0_11;
	ld.global.nc.f32 	%f45, [%rd3];
	add.s32 	%r53, %r78, %r13;
	mul.wide.s32 	%rd16, %r53, 4;
	add.s64 	%rd17, %rd1, %rd16;
	ld.global.nc.f32 	%f46, [%rd17];
	fma.rn.f32 	%f81, %f45, %f46, %f81;
$L__BB0_11:
	add.s32 	%r54, %r15, 1;
	setp.gt.s32 	%p18, %r54, -1;
	setp.lt.s32 	%p19, %r54, %r29;
	and.pred  	%p20, %p18, %p19;
	and.pred  	%p21, %p1, %p20;
	cvt.s64.s32 	%rd19, %r78;
	add.s64 	%rd20, %rd19, %rd18;
	shl.b64 	%rd21, %rd20, 2;
	add.s64 	%rd4, %rd1, %rd21;
	not.pred 	%p22, %p21;
	@%p22 bra 	$L__BB0_13;
	ld.global.nc.f32 	%f47, [%rd3+4];
	ld.global.nc.f32 	%f48, [%rd4+4];
	fma.rn.f32 	%f81, %f47, %f48, %f81;
$L__BB0_13:
	add.s32 	%r55, %r15, 2;
	setp.gt.s32 	%p23, %r55, -1;
	setp.lt.s32 	%p24, %r55, %r29;
	and.pred  	%p25, %p23, %p24;
	and.pred  	%p26, %p1, %p25;
	not.pred 	%p27, %p26;
	@%p27 bra 	$L__BB0_15;
	ld.global.nc.f32 	%f49, [%rd3+8];
	ld.global.nc.f32 	%f50, [%rd4+8];
	fma.rn.f32 	%f81, %f49, %f50, %f81;
$L__BB0_15:
	add.s32 	%r56, %r15, 3;
	setp.gt.s32 	%p28, %r56, -1;
	setp.lt.s32 	%p29, %r56, %r29;
	and.pred  	%p30, %p28, %p29;
	and.pred  	%p31, %p1, %p30;
	not.pred 	%p32, %p31;
	@%p32 bra 	$L__BB0_17;
	ld.global.nc.f32 	%f51, [%rd3+12];
	ld.global.nc.f32 	%f52, [%rd4+12];
	fma.rn.f32 	%f81, %f51, %f52, %f81;
$L__BB0_17:
	add.s32 	%r57, %r15, 4;
	setp.gt.s32 	%p33, %r57, -1;
	setp.lt.s32 	%p34, %r57, %r29;
	and.pred  	%p35, %p33, %p34;
	and.pred  	%p36, %p1, %p35;
	not.pred 	%p37, %p36;
	@%p37 bra 	$L__BB0_19;
	ld.global.nc.f32 	%f53, [%rd3+16];
	ld.global.nc.f32 	%f54, [%rd4+16];
	fma.rn.f32 	%f81, %f53, %f54, %f81;
$L__BB0_19:
	add.s32 	%r58, %r15, 5;
	setp.gt.s32 	%p38, %r58, -1;
	setp.lt.s32 	%p39, %r58, %r29;
	and.pred  	%p40, %p38, %p39;
	and.pred  	%p41, %p1, %p40;
	not.pred 	%p42, %p41;
	@%p42 bra 	$L__BB0_21;
	ld.global.nc.f32 	%f55, [%rd3+20];
	ld.global.nc.f32 	%f56, [%rd4+20];
	fma.rn.f32 	%f81, %f55, %f56, %f81;
$L__BB0_21:
	add.s32 	%r59, %r15, 6;
	setp.gt.s32 	%p43, %r59, -1;
	setp.lt.s32 	%p44, %r59, %r29;
	and.pred  	%p45, %p43, %p44;
	and.pred  	%p46, %p1, %p45;
	not.pred 	%p47, %p46;
	@%p47 bra 	$L__BB0_23;
	ld.global.nc.f32 	%f57, [%rd3+24];
	ld.global.nc.f32 	%f58, [%rd4+24];
	fma.rn.f32 	%f81, %f57, %f58, %f81;
$L__BB0_23:
	add.s32 	%r60, %r15, 7;
	setp.gt.s32 	%p48, %r60, -1;
	setp.lt.s32 	%p49, %r60, %r29;
	and.pred  	%p50, %p48, %p49;
	and.pred  	%p51, %p1, %p50;
	not.pred 	%p52, %p51;
	@%p52 bra 	$L__BB0_25;
	ld.global.nc.f32 	%f59, [%rd3+28];
	ld.global.nc.f32 	%f60, [%rd4+28];
	fma.rn.f32 	%f81, %f59, %f60, %f81;
$L__BB0_25:
	add.s32 	%r78, %r78, 8;
	setp.ne.s32 	%p53, %r78, %r7;
	mov.u32 	%r80, %r7;
	@%p53 bra 	$L__BB0_9;
$L__BB0_26:
	setp.eq.s32 	%p54, %r6, 0;
	@%p54 bra 	$L__BB0_47;
	add.s32 	%r61, %r6, -1;
	setp.lt.u32 	%p55, %r61, 3;
	@%p55 bra 	$L__BB0_37;
	add.s32 	%r18, %r5, %r80;
	setp.gt.s32 	%p56, %r18, -1;
	setp.lt.s32 	%p57, %r18, %r29;
	and.pred  	%p58, %p56, %p57;
	and.pred  	%p60, %p1, %p58;
	add.s32 	%r62, %r18, %r12;
	mul.wide.s32 	%rd22, %r62, 4;
	add.s64 	%rd5, %rd2, %rd22;
	not.pred 	%p61, %p60;
	@%p61 bra 	$L__BB0_30;
	ld.global.nc.f32 	%f62, [%rd5];
	add.s32 	%r63, %r80, %r13;
	mul.wide.s32 	%rd23, %r63, 4;
	add.s64 	%rd24, %rd1, %rd23;
	ld.global.nc.f32 	%f63, [%rd24];
	fma.rn.f32 	%f81, %f62, %f63, %f81;
$L__BB0_30:
	add.s32 	%r64, %r18, 1;
	setp.gt.s32 	%p62, %r64, -1;
	setp.lt.s32 	%p63, %r64, %r29;
	and.pred  	%p64, %p62, %p63;
	and.pred  	%p65, %p1, %p64;
	cvt.u64.u32 	%rd25, %r13;
	cvt.u64.u32 	%rd26, %r80;
	add.s64 	%rd27, %rd26, %rd25;
	shl.b64 	%rd28, %rd27, 2;
	add.s64 	%rd6, %rd1, %rd28;
	not.pred 	%p66, %p65;
	@%p66 bra 	$L__BB0_32;
	ld.global.nc.f32 	%f64, [%rd5+4];
	ld.global.nc.f32 	%f65, [%rd6+4];
	fma.rn.f32 	%f81, %f64, %f65, %f81;
$L__BB0_32:
	add.s32 	%r65, %r18, 2;
	setp.gt.s32 	%p67, %r65, -1;
	setp.lt.s32 	%p68, %r65, %r29;
	and.pred  	%p69, %p67, %p68;
	and.pred  	%p70, %p1, %p69;
	not.pred 	%p71, %p70;
	@%p71 bra 	$L__BB0_34;
	ld.global.nc.f32 	%f66, [%rd5+8];
	ld.global.nc.f32 	%f67, [%rd6+8];
	fma.rn.f32 	%f81, %f66, %f67, %f81;
$L__BB0_34:
	add.s32 	%r66, %r18, 3;
	setp.gt.s32 	%p72, %r66, -1;
	setp.lt.s32 	%p73, %r66, %r29;
	and.pred  	%p74, %p72, %p73;
	and.pred  	%p75, %p1, %p74;
	not.pred 	%p76, %p75;
	@%p76 bra 	$L__BB0_36;
	ld.global.nc.f32 	%f68, [%rd5+12];
	ld.global.nc.f32 	%f69, [%rd6+12];
	fma.rn.f32 	%f81, %f68, %f69, %f81;
$L__BB0_36:
	add.s32 	%r80, %r80, 4;
$L__BB0_37:
	and.b32  	%r67, %r30, 3;
	setp.eq.s32 	%p77, %r67, 0;
	@%p77 bra 	$L__BB0_47;
	setp.eq.s32 	%p78, %r67, 1;
	@%p78 bra 	$L__BB0_44;
	add.s32 	%r21, %r5, %r80;
	setp.gt.s32 	%p79, %r21, -1;
	setp.lt.s32 	%p80, %r21, %r29;
	and.pred  	%p81, %p79, %p80;
	and.pred  	%p82, %p1, %p81;
	add.s32 	%r68, %r21, %r12;
	mul.wide.s32 	%rd29, %r68, 4;
	add.s64 	%rd7, %rd2, %rd29;
	not.pred 	%p83, %p82;
	@%p83 bra 	$L__BB0_41;
	ld.global.nc.f32 	%f71, [%rd7];
	add.s32 	%r69, %r80, %r13;
	mul.wide.s32 	%rd30, %r69, 4;
	add.s64 	%rd31, %rd1, %rd30;
	ld.global.nc.f32 	%f72, [%rd31];
	fma.rn.f32 	%f81, %f71, %f72, %f81;
$L__BB0_41:
	add.s32 	%r70, %r21, 1;
	setp.gt.s32 	%p84, %r70, -1;
	setp.lt.s32 	%p85, %r70, %r29;
	and.pred  	%p86, %p84, %p85;
	and.pred  	%p87, %p1, %p86;
	not.pred 	%p88, %p87;
	@%p88 bra 	$L__BB0_43;
	ld.global.nc.f32 	%f73, [%rd7+4];
	cvt.u64.u32 	%rd32, %r13;
	cvt.s64.s32 	%rd33, %r80;
	add.s64 	%rd34, %rd33, %rd32;
	shl.b64 	%rd35, %rd34, 2;
	add.s64 	%rd36, %rd1, %rd35;
	ld.global.nc.f32 	%f74, [%rd36+4];
	fma.rn.f32 	%f81, %f73, %f74, %f81;
$L__BB0_43:
	add.s32 	%r80, %r80, 2;
$L__BB0_44:
	and.b32  	%r71, %r30, 1;
	setp.eq.b32 	%p89, %r71, 1;
	not.pred 	%p90, %p89;
	@%p90 bra 	$L__BB0_47;
	add.s32 	%r24, %r5, %r80;
	setp.gt.s32 	%p91, %r24, -1;
	setp.lt.s32 	%p92, %r24, %r29;
	and.pred  	%p93, %p91, %p92;
	and.pred  	%p94, %p1, %p93;
	not.pred 	%p95, %p94;
	@%p95 bra 	$L__BB0_47;
	add.s32 	%r72, %r24, %r12;
	mul.wide.s32 	%rd37, %r72, 4;
	add.s64 	%rd38, %rd2, %rd37;
	ld.global.nc.f32 	%f75, [%rd38];
	add.s32 	%r73, %r80, %r13;
	mul.wide.s32 	%rd39, %r73, 4;
	add.s64 	%rd40, %rd1, %rd39;
	ld.global.nc.f32 	%f76, [%rd40];
	fma.rn.f32 	%f81, %f75, %f76, %f81;
$L__BB0_47:
	add.s32 	%r77, %r77, 1;
	setp.ne.s32 	%p96, %r77, %r30;
	@%p96 bra 	$L__BB0_7;
	add.s32 	%r76, %r76, 1;
	setp.ne.s32 	%p97, %r76, %r27;
	@%p97 bra 	$L__BB0_6;
$L__BB0_49:
	ld.param.u64 	%rd44, [_Z13conv2d_kernelPKfPfS0_S0_iiiiiii_param_1];
	mad.lo.s32 	%r74, %r33, %r1, %r38;
	mad.lo.s32 	%r75, %r74, %r29, %r3;
	cvta.to.global.u64 	%rd41, %rd44;
	mul.wide.s32 	%rd42, %r75, 4;
	add.s64 	%rd43, %rd41, %rd42;
	st.global.f32 	[%rd43], %f81;
$L__BB0_50:
	ret;

}
	// .globl	_Z14rpn_cls_kernelPKfPfS0_S0_iiii
.visible .entry _Z14rpn_cls_kernelPKfPfS0_S0_iiii(
	.param .u64 .ptr .align 1 _Z14rpn_cls_kernelPKfPfS0_S0_iiii_param_0,
	.param .u64 .ptr .align 1 _Z14rpn_cls_kernelPKfPfS0_S0_iiii_param_1,
	.param .u64 .ptr .align 1 _Z14rpn_cls_kernelPKfPfS0_S0_iiii_param_2,
	.param .u64 .ptr .align 1 _Z14rpn_cls_kernelPKfPfS0_S0_iiii_param_3,
	.param .u32 _Z14rpn_cls_kernelPKfPfS0_S0_iiii_param_4,
	.param .u32 _Z14rpn_cls_kernelPKfPfS0_S0_iiii_param_5,
	.param .u32 _Z14rpn_cls_kernelPKfPfS0_S0_iiii_param_6,
	.param .u32 _Z14rpn_cls_kernelPKfPfS0_S0_iiii_param_7
)
{
	.reg .pred 	%p<15>;
	.reg .b32 	%r<99>;
	.reg .b32 	%f<66>;
	.reg .b64 	%rd<66>;

	ld.param.u64 	%rd8, [_Z14rpn_cls_kernelPKfPfS0_S0_iiii_param_0];
	ld.param.u64 	%rd9, [_Z14rpn_cls_kernelPKfPfS0_S0_iiii_param_2];
	ld.param.u64 	%rd7, [_Z14rpn_cls_kernelPKfPfS0_S0_iiii_param_3];
	ld.param.u32 	%r43, [_Z14rpn_cls_kernelPKfPfS0_S0_iiii_param_4];
	ld.param.u32 	%r46, [_Z14rpn_cls_kernelPKfPfS0_S0_iiii_param_5];
	ld.param.u32 	%r45, [_Z14rpn_cls_kernelPKfPfS0_S0_iiii_param_6];
	ld.param.u32 	%r47, [_Z14rpn_cls_kernelPKfPfS0_S0_iiii_param_7];
	cvta.to.global.u64 	%rd1, %rd8;
	cvta.to.global.u64 	%rd2, %rd9;
	mov.u32 	%r1, %ctaid.z;
	mov.u32 	%r48, %ctaid.y;
	mov.u32 	%r49, %ntid.y;
	mul.lo.s32 	%r2, %r48, %r49;
	mov.u32 	%r3, %tid.y;
	add.s32 	%r50, %r2, %r3;
	mov.u32 	%r51, %ctaid.x;
	mov.u32 	%r52, %ntid.x;
	mov.u32 	%r53, %tid.x;
	mad.lo.s32 	%r5, %r51, %r52, %r53;
	shl.b32 	%r54, %r47, 1;
	setp.ge.s32 	%p1, %r1, %r54;
	setp.ge.s32 	%p2, %r50, %r46;
	or.pred  	%p3, %p1, %p2;
	setp.ge.s32 	%p4, %r5, %r45;
	or.pred  	%p5, %p4, %p3;
	@%p5 bra 	$L__BB1_14;
	cvta.to.global.u64 	%rd10, %rd7;
	mul.wide.u32 	%rd11, %r1, 4;
	add.s64 	%rd12, %rd10, %rd11;
	ld.global.f32 	%f65, [%rd12];
	setp.lt.s32 	%p6, %r43, 1;
	@%p6 bra 	$L__BB1_13;
	mul.lo.s32 	%r6, %r43, %r1;
	and.b32  	%r7, %r43, 7;
	setp.lt.u32 	%p7, %r43, 8;
	mov.b32 	%r97, 0;
	@%p7 bra 	$L__BB1_5;
	and.b32  	%r97, %r43, 2147483640;
	neg.s32 	%r95, %r97;
	add.s32 	%r56, %r3, %r46;
	add.s32 	%r57, %r56, %r2;
	mad.lo.s32 	%r94, %r45, %r57, %r5;
	mul.lo.s32 	%r58, %r45, %r46;
	shl.b32 	%r11, %r58, 3;
	shl.b32 	%r59, %r46, 1;
	add.s32 	%r60, %r50, %r59;
	mad.lo.s32 	%r93, %r45, %r60, %r5;
	mad.lo.s32 	%r61, %r46, 3, %r50;
	mad.lo.s32 	%r92, %r45, %r61, %r5;
	shl.b32 	%r62, %r46, 2;
	add.s32 	%r63, %r50, %r62;
	mad.lo.s32 	%r91, %r45, %r63, %r5;
	mad.lo.s32 	%r64, %r46, 5, %r50;
	mad.lo.s32 	%r90, %r45, %r64, %r5;
	mad.lo.s32 	%r65, %r46, 6, %r50;
	mad.lo.s32 	%r89, %r45, %r65, %r5;
	mad.lo.s32 	%r66, %r46, 7, %r50;
	mad.lo.s32 	%r88, %r45, %r66, %r5;
	mad.lo.s32 	%r87, %r45, %r50, %r5;
	mul.wide.u32 	%rd13, %r6, 4;
	add.s64 	%rd14, %rd13, %rd2;
	add.s64 	%rd65, %rd14, 16;
$L__BB1_4:
	.pragma "nounroll";
	ld.global.f32 	%f15, [%rd65+-16];
	mul.wide.s32 	%rd15, %r87, 4;
	add.s64 	%rd16, %rd1, %rd15;
	ld.global.f32 	%f16, [%rd16];
	fma.rn.f32 	%f17, %f15, %f16, %f65;
	ld.global.f32 	%f18, [%rd65+-12];
	mul.wide.s32 	%rd17, %r94, 4;
	add.s64 	%rd18, %rd1, %rd17;
	ld.global.f32 	%f19, [%rd18];
	fma.rn.f32 	%f20, %f18, %f19, %f17;
	ld.global.f32 	%f21, [%rd65+-8];
	mul.wide.s32 	%rd19, %r93, 4;
	add.s64 	%rd20, %rd1, %rd19;
	ld.global.f32 	%f22, [%rd20];
	fma.rn.f32 	%f23, %f21, %f22, %f20;
	ld.global.f32 	%f24, [%rd65+-4];
	mul.wide.s32 	%rd21, %r92, 4;
	add.s64 	%rd22, %rd1, %rd21;
	ld.global.f32 	%f25, [%rd22];
	fma.rn.f32 	%f26, %f24, %f25, %f23;
	ld.global.f32 	%f27, [%rd65];
	mul.wide.s32 	%rd23, %r91, 4;
	add.s64 	%rd24, %rd1, %rd23;
	ld.global.f32 	%f28, [%rd24];
	fma.rn.f32 	%f29, %f27, %f28, %f26;
	ld.global.f32 	%f30, [%rd65+4];
	mul.wide.s32 	%rd25, %r90, 4;
	add.s64 	%rd26, %rd1, %rd25;
	ld.global.f32 	%f31, [%rd26];
	fma.rn.f32 	%f32, %f30, %f31, %f29;
	ld.global.f32 	%f33, [%rd65+8];
	mul.wide.s32 	%rd27, %r89, 4;
	add.s64 	%rd28, %rd1, %rd27;
	ld.global.f32 	%f34, [%rd28];
	fma.rn.f32 	%f35, %f33, %f34, %f32;
	ld.global.f32 	%f36, [%rd65+12];
	mul.wide.s32 	%rd29, %r88, 4;
	add.s64 	%rd30, %rd1, %rd29;
	ld.global.f32 	%f37, [%rd30];
	fma.rn.f32 	%f65, %f36, %f37, %f35;
	add.s32 	%r95, %r95, 8;
	add.s32 	%r94, %r94, %r11;
	add.s32 	%r93, %r93, %r11;
	add.s32 	%r92, %r92, %r11;
	add.s32 	%r91, %r91, %r11;
	add.s32 	%r90, %r90, %r11;
	add.s32 	%r89, %r89, %r11;
	add.s32 	%r88, %r88, %r11;
	add.s32 	%r87, %r87, %r11;
	add.s64 	%rd65, %rd65, 32;
	setp.ne.s32 	%p8, %r95, 0;
	@%p8 bra 	$L__BB1_4;
$L__BB1_5:
	setp.eq.s32 	%p9, %r7, 0;
	@%p9 bra 	$L__BB1_13;
	and.b32  	%r38, %r43, 3;
	setp.lt.u32 	%p10, %r7, 4;
	@%p10 bra 	$L__BB1_8;
	add.s32 	%r67, %r97, %r6;
	mul.wide.u32 	%rd31, %r67, 4;
	add.s64 	%rd32, %rd2, %rd31;
	ld.global.f32 	%f39, [%rd32];
	mad.lo.s32 	%r68, %r97, %r46, %r50;
	mad.lo.s32 	%r69, %r68, %r45, %r5;
	mul.wide.s32 	%rd33, %r69, 4;
	add.s64 	%rd34, %rd1, %rd33;
	ld.global.f32 	%f40, [%rd34];
	fma.rn.f32 	%f41, %f39, %f40, %f65;
	cvt.u64.u32 	%rd35, %r6;
	cvt.u64.u32 	%rd36, %r97;
	add.s64 	%rd37, %rd36, %rd35;
	shl.b64 	%rd38, %rd37, 2;
	add.s64 	%rd39, %rd2, %rd38;
	ld.global.f32 	%f42, [%rd39+4];
	add.s32 	%r70, %r68, %r46;
	mad.lo.s32 	%r71, %r70, %r45, %r5;
	mul.wide.s32 	%rd40, %r71, 4;
	add.s64 	%rd41, %rd1, %rd40;
	ld.global.f32 	%f43, [%rd41];
	fma.rn.f32 	%f44, %f42, %f43, %f41;
	ld.global.f32 	%f45, [%rd39+8];
	add.s32 	%r72, %r70, %r46;
	mad.lo.s32 	%r73, %r72, %r45, %r5;
	mul.wide.s32 	%rd42, %r73, 4;
	add.s64 	%rd43, %rd1, %rd42;
	ld.global.f32 	%f46, [%rd43];
	fma.rn.f32 	%f47, %f45, %f46, %f44;
	ld.global.f32 	%f48, [%rd39+12];
	add.s32 	%r74, %r72, %r46;
	mad.lo.s32 	%r75, %r74, %r45, %r5;
	mul.wide.s32 	%rd44, %r75, 4;
	add.s64 	%rd45, %rd1, %rd44;
	ld.global.f32 	%f49, [%rd45];
	fma.rn.f32 	%f65, %f48, %f49, %f47;
	add.s32 	%r97, %r97, 4;
$L__BB1_8:
	setp.eq.s32 	%p11, %r38, 0;
	@%p11 bra 	$L__BB1_13;
	setp.eq.s32 	%p12, %r38, 1;
	@%p12 bra 	$L__BB1_11;
	add.s32 	%r76, %r97, %r6;
	mul.wide.u32 	%rd46, %r76, 4;
	add.s64 	%rd47, %rd2, %rd46;
	ld.global.f32 	%f51, [%rd47];
	mad.lo.s32 	%r77, %r97, %r46, %r50;
	mad.lo.s32 	%r78, %r77, %r45, %r5;
	mul.wide.s32 	%rd48, %r78, 4;
	add.s64 	%rd49, %rd1, %rd48;
	ld.global.f32 	%f52, [%rd49];
	fma.rn.f32 	%f53, %f51, %f52, %f65;
	cvt.u64.u32 	%rd50, %r6;
	cvt.u64.u32 	%rd51, %r97;
	add.s64 	%rd52, %rd51, %rd50;
	shl.b64 	%rd53, %rd52, 2;
	add.s64 	%rd54, %rd2, %rd53;
	ld.global.f32 	%f54, [%rd54+4];
	add.s32 	%r79, %r77, %r46;
	mad.lo.s32 	%r80, %r79, %r45, %r5;
	mul.wide.s32 	%rd55, %r80, 4;
	add.s64 	%rd56, %rd1, %rd55;
	ld.global.f32 	%f55, [%rd56];
	fma.rn.f32 	%f65, %f54, %f55, %f53;
	add.s32 	%r97, %r97, 2;
$L__BB1_11:
	and.b32  	%r81, %r43, 1;
	setp.eq.b32 	%p13, %r81, 1;
	not.pred 	%p14, %p13;
	@%p14 bra 	$L__BB1_13;
	add.s32 	%r82, %r97, %r6;
	mul.wide.u32 	%rd57, %r82, 4;
	add.s64 	%rd58, %rd2, %rd57;
	ld.global.f32 	%f56, [%rd58];
	mad.lo.s32 	%r83, %r97, %r46, %r50;
	mad.lo.s32 	%r84, %r83, %r45, %r5;
	mul.wide.s32 	%rd59, %r84, 4;
	add.s64 	%rd60, %rd1, %rd59;
	ld.global.f32 	%f57, [%rd60];
	fma.rn.f32 	%f65, %f56, %f57, %f65;
$L__BB1_13:
	ld.param.u64 	%rd64, [_Z14rpn_cls_kernelPKfPfS0_S0_iiii_param_1];
	mad.lo.s32 	%r85, %r46, %r1, %r50;
	mad.lo.s32 	%r86, %r85, %r45, %r5;
	cvta.to.global.u64 	%rd61, %rd64;
	mul.wide.s32 	%rd62, %r86, 4;
	add.s64 	%rd63, %rd61, %rd62;
	st.global.f32 	[%rd63], %f65;
$L__BB1_14:
	ret;

}
	// .globl	_Z16roi_align_kernelPKfS0_Pfiiiiif
.visible .entry _Z16roi_align_kernelPKfS0_Pfiiiiif(
	.param .u64 .ptr .align 1 _Z16roi_align_kernelPKfS0_Pfiiiiif_param_0,
	.param .u64 .ptr .align 1 _Z16roi_align_kernelPKfS0_Pfiiiiif_param_1,
	.param .u64 .ptr .align 1 _Z16roi_align_kernelPKfS0_Pfiiiiif_param_2,
	.param .u32 _Z16roi_align_kernelPKfS0_Pfiiiiif_param_3,
	.param .u32 _Z16roi_align_kernelPKfS0_Pfiiiiif_param_4,
	.param .u32 _Z16roi_align_kernelPKfS0_Pfiiiiif_param_5,
	.param .u32 _Z16roi_align_kernelPKfS0_Pfiiiiif_param_6,
	.param .u32 _Z16roi_align_kernelPKfS0_Pfiiiiif_param_7,
	.param .f32 _Z16roi_align_kernelPKfS0_Pfiiiiif_param_8
)
{
	.reg .pred 	%p<8>;
	.reg .b32 	%r<24>;
	.reg .b32 	%f<22>;
	.reg .b64 	%rd<13>;

	ld.param.u64 	%rd1, [_Z16roi_align_kernelPKfS0_Pfiiiiif_param_0];
	ld.param.u64 	%rd2, [_Z16roi_align_kernelPKfS0_Pfiiiiif_param_1];
	ld.param.u64 	%rd3, [_Z16roi_align_kernelPKfS0_Pfiiiiif_param_2];
	ld.param.u32 	%r9, [_Z16roi_align_kernelPKfS0_Pfiiiiif_param_3];
	ld.param.u32 	%r5, [_Z16roi_align_kernelPKfS0_Pfiiiiif_param_4];
	ld.param.u32 	%r6, [_Z16roi_align_kernelPKfS0_Pfiiiiif_param_5];
	ld.param.u32 	%r7, [_Z16roi_align_kernelPKfS0_Pfiiiiif_param_6];
	ld.param.u32 	%r8, [_Z16roi_align_kernelPKfS0_Pfiiiiif_param_7];
	ld.param.f32 	%f1, [_Z16roi_align_kernelPKfS0_Pfiiiiif_param_8];
	mov.u32 	%r1, %ctaid.z;
	mov.u32 	%r2, %ctaid.y;
	mov.u32 	%r3, %tid.y;
	mov.u32 	%r4, %tid.x;
	setp.ge.s32 	%p1, %r1, %r9;
	setp.ge.s32 	%p2, %r2, %r5;
	or.pred  	%p3, %p1, %p2;
	setp.ge.s32 	%p4, %r3, %r8;
	or.pred  	%p5, %p3, %p4;
	setp.ge.s32 	%p6, %r4, %r8;
	or.pred  	%p7, %p6, %p5;
	@%p7 bra 	$L__BB2_2;
	cvta.to.global.u64 	%rd4, %rd2;
	cvta.to.global.u64 	%rd5, %rd1;
	cvta.to.global.u64 	%rd6, %rd3;
	mul.lo.s32 	%r10, %r1, 5;
	mul.wide.u32 	%rd7, %r10, 4;
	add.s64 	%rd8, %rd4, %rd7;
	ld.global.f32 	%f2, [%rd8+4];
	mul.f32 	%f3, %f1, %f2;
	ld.global.f32 	%f4, [%rd8+8];
	mul.f32 	%f5, %f1, %f4;
	ld.global.f32 	%f6, [%rd8+12];
	mul.f32 	%f7, %f1, %f6;
	ld.global.f32 	%f8, [%rd8+16];
	mul.f32 	%f9, %f1, %f8;
	sub.f32 	%f10, %f7, %f3;
	max.f32 	%f11, %f10, 0f3F800000;
	sub.f32 	%f12, %f9, %f5;
	max.f32 	%f13, %f12, 0f3F800000;
	cvt.rn.f32.u32 	%f14, %r8;
	div.rn.f32 	%f15, %f13, %f14;
	div.rn.f32 	%f16, %f11, %f14;
	cvt.rn.f32.u32 	%f17, %r3;
	fma.rn.f32 	%f18, %f15, %f17, %f5;
	cvt.rn.f32.u32 	%f19, %r4;
	fma.rn.f32 	%f20, %f16, %f19, %f3;
	cvt.rzi.s32.f32 	%r11, %f18;
	max.s32 	%r12, %r11, 0;
	add.s32 	%r13, %r6, -1;
	min.s32 	%r14, %r12, %r13;
	cvt.rzi.s32.f32 	%r15, %f20;
	max.s32 	%r16, %r15, 0;
	add.s32 	%r17, %r7, -1;
	min.s32 	%r18, %r16, %r17;
	mad.lo.s32 	%r19, %r6, %r2, %r14;
	mad.lo.s32 	%r20, %r19, %r7, %r18;
	mul.wide.s32 	%rd9, %r20, 4;
	add.s64 	%rd10, %rd5, %rd9;
	ld.global.f32 	%f21, [%rd10];
	mad.lo.s32 	%r21, %r5, %r1, %r2;
	mad.lo.s32 	%r22, %r8, %r21, %r3;
	mad.lo.s32 	%r23, %r22, %r8, %r4;
	mul.wide.u32 	%rd11, %r23, 4;
	add.s64 	%rd12, %rd6, %rd11;
	st.global.f32 	[%rd12], %f21;
$L__BB2_2:
	ret;

}
	// .globl	_Z13fc_cls_kernelPKfPfS0_S0_iiii
.visible .entry _Z13fc_cls_kernelPKfPfS0_S0_iiii(
	.param .u64 .ptr .align 1 _Z13fc_cls_kernelPKfPfS0_S0_iiii_param_0,
	.param .u64 .ptr .align 1 _Z13fc_cls_kernelPKfPfS0_S0_iiii_param_1,
	.param .u64 .ptr .align 1 _Z13fc_cls_kernelPKfPfS0_S0_iiii_param_2,
	.param .u64 .ptr .align 1 _Z13fc_cls_kernelPKfPfS0_S0_iiii_param_3,
	.param .u32 _Z13fc_cls_kernelPKfPfS0_S0_iiii_param_4,
	.param .u32 _Z13fc_cls_kernelPKfPfS0_S0_iiii_param_5,
	.param .u32 _Z13fc_cls_kernelPKfPfS0_S0_iiii_param_6,
	.param .u32 _Z13fc_cls_kernelPKfPfS0_S0_iiii_param_7
)
{
	.reg .pred 	%p<13>;
	.reg .b32 	%r<39>;
	.reg .b32 	%f<110>;
	.reg .b64 	%rd<61>;

	ld.param.u64 	%rd17, [_Z13fc_cls_kernelPKfPfS0_S0_iiii_param_0];
	ld.param.u64 	%rd15, [_Z13fc_cls_kernelPKfPfS0_S0_iiii_param_1];
	ld.param.u64 	%rd18, [_Z13fc_cls_kernelPKfPfS0_S0_iiii_param_2];
	ld.param.u64 	%rd16, [_Z13fc_cls_kernelPKfPfS0_S0_iiii_param_3];
	ld.param.u32 	%r24, [_Z13fc_cls_kernelPKfPfS0_S0_iiii_param_4];
	ld.param.u32 	%r21, [_Z13fc_cls_kernelPKfPfS0_S0_iiii_param_5];
	ld.param.u32 	%r22, [_Z13fc_cls_kernelPKfPfS0_S0_iiii_param_6];
	ld.param.u32 	%r23, [_Z13fc_cls_kernelPKfPfS0_S0_iiii_param_7];
	cvta.to.global.u64 	%rd1, %rd18;
	cvta.to.global.u64 	%rd2, %rd17;
	mov.u32 	%r1, %ctaid.x;
	mov.u32 	%r2, %tid.x;
	setp.ge.s32 	%p1, %r1, %r24;
	setp.ge.s32 	%p2, %r2, %r23;
	or.pred  	%p3, %p1, %p2;
	@%p3 bra 	$L__BB3_15;
	cvta.to.global.u64 	%rd19, %rd16;
	mul.wide.u32 	%rd20, %r2, 4;
	add.s64 	%rd21, %rd19, %rd20;
	ld.global.f32 	%f109, [%rd21];
	mul.lo.s32 	%r25, %r22, %r21;
	mul.lo.s32 	%r3, %r25, %r22;
	setp.lt.s32 	%p4, %r3, 1;
	@%p4 bra 	$L__BB3_14;
	mul.lo.s32 	%r4, %r3, %r1;
	mul.lo.s32 	%r5, %r3, %r2;
	and.b32  	%r6, %r3, 15;
	setp.lt.u32 	%p5, %r3, 16;
	mov.b32 	%r36, 0;
	@%p5 bra 	$L__BB3_5;
	and.b32  	%r36, %r3, 2147483632;
	neg.s32 	%r34, %r36;
	mul.wide.u32 	%rd22, %r4, 4;
	add.s64 	%rd23, %rd22, %rd2;
	add.s64 	%rd58, %rd23, 32;
	mul.wide.u32 	%rd24, %r5, 4;
	add.s64 	%rd25, %rd24, %rd1;
	add.s64 	%rd57, %rd25, 32;
$L__BB3_4:
	.pragma "nounroll";
	ld.global.f32 	%f16, [%rd58+-32];
	ld.global.f32 	%f17, [%rd57+-32];
	fma.rn.f32 	%f18, %f16, %f17, %f109;
	ld.global.f32 	%f19, [%rd58+-28];
	ld.global.f32 	%f20, [%rd57+-28];
	fma.rn.f32 	%f21, %f19, %f20, %f18;
	ld.global.f32 	%f22, [%rd58+-24];
	ld.global.f32 	%f23, [%rd57+-24];
	fma.rn.f32 	%f24, %f22, %f23, %f21;
	ld.global.f32 	%f25, [%rd58+-20];
	ld.global.f32 	%f26, [%rd57+-20];
	fma.rn.f32 	%f27, %f25, %f26, %f24;
	ld.global.f32 	%f28, [%rd58+-16];
	ld.global.f32 	%f29, [%rd57+-16];
	fma.rn.f32 	%f30, %f28, %f29, %f27;
	ld.global.f32 	%f31, [%rd58+-12];
	ld.global.f32 	%f32, [%rd57+-12];
	fma.rn.f32 	%f33, %f31, %f32, %f30;
	ld.global.f32 	%f34, [%rd58+-8];
	ld.global.f32 	%f35, [%rd57+-8];
	fma.rn.f32 	%f36, %f34, %f35, %f33;
	ld.global.f32 	%f37, [%rd58+-4];
	ld.global.f32 	%f38, [%rd57+-4];
	fma.rn.f32 	%f39, %f37, %f38, %f36;
	ld.global.f32 	%f40, [%rd58];
	ld.global.f32 	%f41, [%rd57];
	fma.rn.f32 	%f42, %f40, %f41, %f39;
	ld.global.f32 	%f43, [%rd58+4];
	ld.global.f32 	%f44, [%rd57+4];
	fma.rn.f32 	%f45, %f43, %f44, %f42;
	ld.global.f32 	%f46, [%rd58+8];
	ld.global.f32 	%f47, [%rd57+8];
	fma.rn.f32 	%f48, %f46, %f47, %f45;
	ld.global.f32 	%f49, [%rd58+12];
	ld.global.f32 	%f50, [%rd57+12];
	fma.rn.f32 	%f51, %f49, %f50, %f48;
	ld.global.f32 	%f52, [%rd58+16];
	ld.global.f32 	%f53, [%rd57+16];
	fma.rn.f32 	%f54, %f52, %f53, %f51;
	ld.global.f32 	%f55, [%rd58+20];
	ld.global.f32 	%f56, [%rd57+20];
	fma.rn.f32 	%f57, %f55, %f56, %f54;
	ld.global.f32 	%f58, [%rd58+24];
	ld.global.f32 	%f59, [%rd57+24];
	fma.rn.f32 	%f60, %f58, %f59, %f57;
	ld.global.f32 	%f61, [%rd58+28];
	ld.global.f32 	%f62, [%rd57+28];
	fma.rn.f32 	%f109, %f61, %f62, %f60;
	add.s32 	%r34, %r34, 16;
	add.s64 	%rd58, %rd58, 64;
	add.s64 	%rd57, %rd57, 64;
	setp.ne.s32 	%p6, %r34, 0;
	@%p6 bra 	$L__BB3_4;
$L__BB3_5:
	setp.eq.s32 	%p7, %r6, 0;
	@%p7 bra 	$L__BB3_14;
	and.b32  	%r12, %r3, 7;
	setp.lt.u32 	%p8, %r6, 8;
	@%p8 bra 	$L__BB3_8;
	add.s32 	%r27, %r36, %r4;
	mul.wide.u32 	%rd26, %r27, 4;
	add.s64 	%rd27, %rd2, %rd26;
	ld.global.f32 	%f64, [%rd27];
	add.s32 	%r28, %r36, %r5;
	mul.wide.u32 	%rd28, %r28, 4;
	add.s64 	%rd29, %rd1, %rd28;
	ld.global.f32 	%f65, [%rd29];
	fma.rn.f32 	%f66, %f64, %f65, %f109;
	cvt.u64.u32 	%rd30, %r4;
	cvt.u64.u32 	%rd31, %r36;
	add.s64 	%rd32, %rd31, %rd30;
	shl.b64 	%rd33, %rd32, 2;
	add.s64 	%rd34, %rd2, %rd33;
	ld.global.f32 	%f67, [%rd34+4];
	cvt.u64.u32 	%rd35, %r5;
	add.s64 	%rd36, %rd31, %rd35;
	shl.b64 	%rd37, %rd36, 2;
	add.s64 	%rd38, %rd1, %rd37;
	ld.global.f32 	%f68, [%rd38+4];
	fma.rn.f32 	%f69, %f67, %f68, %f66;
	ld.global.f32 	%f70, [%rd34+8];
	ld.global.f32 	%f71, [%rd38+8];
	fma.rn.f32 	%f72, %f70, %f71, %f69;
	ld.global.f32 	%f73, [%rd34+12];
	ld.global.f32 	%f74, [%rd38+12];
	fma.rn.f32 	%f75, %f73, %f74, %f72;
	ld.global.f32 	%f76, [%rd34+16];
	ld.global.f32 	%f77, [%rd38+16];
	fma.rn.f32 	%f78, %f76, %f77, %f75;
	ld.global.f32 	%f79, [%rd34+20];
	ld.global.f32 	%f80, [%rd38+20];
	fma.rn.f32 	%f81, %f79, %f80, %f78;
	ld.global.f32 	%f82, [%rd34+24];
	ld.global.f32 	%f83, [%rd38+24];
	fma.rn.f32 	%f84, %f82, %f83, %f81;
	ld.global.f32 	%f85, [%rd34+28];
	ld.global.f32 	%f86, [%rd38+28];
	fma.rn.f32 	%f109, %f85, %f86, %f84;
	add.s32 	%r36, %r36, 8;
$L__BB3_8:
	setp.eq.s32 	%p9, %r12, 0;
	@%p9 bra 	$L__BB3_14;
	and.b32  	%r15, %r3, 3;
	setp.lt.u32 	%p10, %r12, 4;
	@%p10 bra 	$L__BB3_11;
	add.s32 	%r29, %r36, %r4;
	mul.wide.u32 	%rd39, %r29, 4;
	add.s64 	%rd40, %rd2, %rd39;
	ld.global.f32 	%f88, [%rd40];
	add.s32 	%r30, %r36, %r5;
	mul.wide.u32 	%rd41, %r30, 4;
	add.s64 	%rd42, %rd1, %rd41;
	ld.global.f32 	%f89, [%rd42];
	fma.rn.f32 	%f90, %f88, %f89, %f109;
	cvt.u64.u32 	%rd43, %r4;
	cvt.u64.u32 	%rd44, %r36;
	add.s64 	%rd45, %rd44, %rd43;
	shl.b64 	%rd46, %rd45, 2;
	add.s64 	%rd47, %rd2, %rd46;
	ld.global.f32 	%f91, [%rd47+4];
	cvt.u64.u32 	%rd48, %r5;
	add.s64 	%rd49, %rd44, %rd48;
	shl.b64 	%rd50, %rd49, 2;
	add.s64 	%rd51, %rd1, %rd50;
	ld.global.f32 	%f92, [%rd51+4];
	fma.rn.f32 	%f93, %f91, %f92, %f90;
	ld.global.f32 	%f94, [%rd47+8];
	ld.global.f32 	%f95, [%rd51+8];
	fma.rn.f32 	%f96, %f94, %f95, %f93;
	ld.global.f32 	%f97, [%rd47+12];
	ld.global.f32 	%f98, [%rd51+12];
	fma.rn.f32 	%f109, %f97, %f98, %f96;
	add.s32 	%r36, %r36, 4;
$L__BB3_11:
	setp.eq.s32 	%p11, %r15, 0;
	@%p11 bra 	$L__BB3_14;
	add.s32 	%r31, %r36, %r5;
	mul.wide.u32 	%rd52, %r31, 4;
	add.s64 	%rd60, %rd1, %rd52;
	add.s32 	%r32, %r36, %r4;
	mul.wide.u32 	%rd53, %r32, 4;
	add.s64 	%rd59, %rd2, %rd53;
	neg.s32 	%r38, %r15;
$L__BB3_13:
	.pragma "nounroll";
	ld.global.f32 	%f99, [%rd59];
	ld.global.f32 	%f100, [%rd60];
	fma.rn.f32 	%f109, %f99, %f100, %f109;
	add.s64 	%rd60, %rd60, 4;
	add.s64 	%rd59, %rd59, 4;
	add.s32 	%r38, %r38, 1;
	setp.ne.s32 	%p12, %r38, 0;
	@%p12 bra 	$L__BB3_13;
$L__BB3_14:
	mad.lo.s32 	%r33, %r23, %r1, %r2;
	cvta.to.global.u64 	%rd54, %rd15;
	mul.wide.u32 	%rd55, %r33, 4;
	add.s64 	%rd56, %rd54, %rd55;
	st.global.f32 	[%rd56], %f109;
$L__BB3_15:
	ret;

}


// ===== COMPILED SASS (sm_100) =====

	.target	sm_100

	.elftype	@"ET_EXEC"


//--------------------- .note.nv.tkinfo           --------------------------
	.section	.note.nv.tkinfo,"",@"SHT_NOTE"
	.sectionflags	@"SHF_NOTE_NV_TKINFO"
	.tkinfo
        /*0018*/ 	.word	0x00000002
        /*0030*/ 	.string	""
        /*0030*/ 	.string	"ptxas"
        /*0030*/ 	.string	"Cuda compilation tools, release 13.0, V13.0.88"
        /*0030*/ 	.string	"Build cuda_13.0.r13.0/compiler.36424714_0"
        /*0030*/ 	.string	"-arch sm_100 -m 64 "



//--------------------- .note.nv.cuinfo           --------------------------
	.section	.note.nv.cuinfo,"",@"SHT_NOTE"
	.sectionflags	@"SHF_NOTE_NV_CUINFO"
        /*0018*/ 	.short	0x0002
        /*001a*/ 	.short	0x0064
        /*001c*/ 	.short	0x0082
	.zero		2


//--------------------- .nv.info                  --------------------------
	.section	.nv.info,"",@"SHT_CUDA_INFO"
	.align	4


	//----- nvinfo : EIATTR_REGCOUNT
	.align		4
        /*0000*/ 	.byte	0x04, 0x2f
        /*0002*/ 	.short	(.L_1 - .L_0)
	.align		4
.L_0:
        /*0004*/ 	.word	index@(_Z13conv2d_kernelPKfPfS0_S0_iiiiiii)
        /*0008*/ 	.word	0x0000001e


	//----- nvinfo : EIATTR_FRAME_SIZE
	.align		4
.L_1:
        /*000c*/ 	.byte	0x04, 0x11
        /*000e*/ 	.short	(.L_3 - .L_2)
	.align		4
.L_2:
        /*0010*/ 	.word	index@(_Z13conv2d_kernelPKfPfS0_S0_iiiiiii)
        /*0014*/ 	.word	0x00000000


	//----- nvinfo : EIATTR_REGCOUNT
	.align		4
.L_3:
        /*0018*/ 	.byte	0x04, 0x2f
        /*001a*/ 	.short	(.L_5 - .L_4)
	.align		4
.L_4:
        /*001c*/ 	.word	index@(_Z14rpn_cls_kernelPKfPfS0_S0_iiii)
        /*0020*/ 	.word	0x00000020


	//----- nvinfo : EIATTR_FRAME_SIZE
	.align		4
.L_5:
        /*0024*/ 	.byte	0x04, 0x11
        /*0026*/ 	.short	(.L_7 - .L_6)
	.align		4
.L_6:
        /*0028*/ 	.word	index@(_Z14rpn_cls_kernelPKfPfS0_S0_iiii)
        /*002c*/ 	.word	0x00000000


	//----- nvinfo : EIATTR_REGCOUNT
	.align		4
.L_7:
        /*0030*/ 	.byte	0x04, 0x2f
        /*0032*/ 	.short	(.L_9 - .L_8)
	.align		4
.L_8:
        /*0034*/ 	.word	index@(_Z16roi_align_kernelPKfS0_Pfiiiiif)
        /*0038*/ 	.word	0x00000015


	//----- nvinfo : EIATTR_FRAME_SIZE
	.align		4
.L_9:
        /*003c*/ 	.byte	0x04, 0x11
        /*003e*/ 	.short	(.L_11 - .L_10)
	.align		4
.L_10:
        /*0040*/ 	.word	index@($__internal_0_$__cuda_sm3x_div_rn_noftz_f32_slowpath)
        /*0044*/ 	.word	0x00000000


	//----- nvinfo : EIATTR_FRAME_SIZE
	.align		4
.L_11:
        /*0048*/ 	.byte	0x04, 0x11
        /*004a*/ 	.short	(.L_13 - .L_12)
	.align		4
.L_12:
        /*004c*/ 	.word	index@(_Z16roi_align_kernelPKfS0_Pfiiiiif)
        /*0050*/ 	.word	0x00000000


	//----- nvinfo : EIATTR_REGCOUNT
	.align		4
.L_13:
        /*0054*/ 	.byte	0x04, 0x2f
        /*0056*/ 	.short	(.L_15 - .L_14)
	.align		4
.L_14:
        /*0058*/ 	.word	index@(_Z13fc_cls_kernelPKfPfS0_S0_iiii)
        /*005c*/ 	.word	0x0000001e


	//----- nvinfo : EIATTR_FRAME_SIZE
	.align		4
.L_15:
        /*0060*/ 	.byte	0x04, 0x11
        /*0062*/ 	.short	(.L_17 - .L_16)
	.align		4
.L_16:
        /*0064*/ 	.word	index@(_Z13fc_cls_kernelPKfPfS0_S0_iiii)
        /*0068*/ 	.word	0x00000000


	//----- nvinfo : EIATTR_MIN_STACK_SIZE
	.align		4
.L_17:
        /*006c*/ 	.byte	0x04, 0x12
        /*006e*/ 	.short	(.L_19 - .L_18)
	.align		4
.L_18:
        /*0070*/ 	.word	index@(_Z13fc_cls_kernelPKfPfS0_S0_iiii)
        /*0074*/ 	.word	0x00000000


	//----- nvinfo : EIATTR_MIN_STACK_SIZE
	.align		4
.L_19:
        /*0078*/ 	.byte	0x04, 0x12
        /*007a*/ 	.short	(.L_21 - .L_20)
	.align		4
.L_20:
        /*007c*/ 	.word	index@(_Z16roi_align_kernelPKfS0_Pfiiiiif)
        /*0080*/ 	.word	0x00000000


	//----- nvinfo : EIATTR_MIN_STACK_SIZE
	.align		4
.L_21:
        /*0084*/ 	.byte	0x04, 0x12
        /*0086*/ 	.short	(.L_23 - .L_22)
	.align		4
.L_22:
        /*0088*/ 	.word	index@(_Z14rpn_cls_kernelPKfPfS0_S0_iiii)
        /*008c*/ 	.word	0x00000000


	//----- nvinfo : EIATTR_MIN_STACK_SIZE
	.align		4
.L_23:
        /*0090*/ 	.byte	0x04, 0x12
        /*0092*/ 	.short	(.L_25 - .L_24)
	.align		4
.L_24:
        /*0094*/ 	.word	index@(_Z13conv2d_kernelPKfPfS0_S0_iiiiiii)
        /*0098*/ 	.word	0x00000000
.L_25:


//--------------------- .nv.compat                --------------------------
	.section	.nv.compat,"",@"SHT_CUDA_COMPAT_INFO"
	.align	4
        /*0000*/ 	.byte	0x02, 0x09, 0x00, 0x00, 0x02, 0x02, 0x01, 0x00, 0x02, 0x05, 0x05, 0x00, 0x03, 0x07, 0x01, 0x01
        /*0010*/ 	.byte	0x02, 0x03, 0x00, 0x00, 0x02, 0x06, 0x01, 0x00, 0x04, 0x0b, 0x08, 0x00, 0x01, 0x00, 0x00, 0x00
        /*0020*/ 	.byte	0x00, 0x00, 0x00, 0x00


//--------------------- .nv.info._Z13fc_cls_kernelPKfPfS0_S0_iiii --------------------------
	.section	.nv.info._Z13fc_cls_kernelPKfPfS0_S0_iiii,"",@"SHT_CUDA_INFO"
	.sectionflags	@""
	.align	4


	//----- nvinfo : EIATTR_CUDA_API_VERSION
	.align		4
        /*0000*/ 	.byte	0x04, 0x37
        /*0002*/ 	.short	(.L_27 - .L_26)
.L_26:
        /*0004*/ 	.word	0x00000082


	//----- nvinfo : EIATTR_KPARAM_INFO
	.align		4
.L_27:
        /*0008*/ 	.byte	0x04, 0x17
        /*000a*/ 	.short	(.L_29 - .L_28)
.L_28:
        /*000c*/ 	.word	0x00000000
        /*0010*/ 	.short	0x0007
        /*0012*/ 	.short	0x002c
        /*0014*/ 	.byte	0x00, 0xf0, 0x11, 0x00


	//----- nvinfo : EIATTR_KPARAM_INFO
	.align		4
.L_29:
        /*0018*/ 	.byte	0x04, 0x17
        /*001a*/ 	.short	(.L_31 - .L_30)
.L_30:
        /*001c*/ 	.word	0x00000000
        /*0020*/ 	.short	0x0006
        /*0022*/ 	.short	0x0028
        /*0024*/ 	.byte	0x00, 0xf0, 0x11, 0x00


	//----- nvinfo : EIATTR_KPARAM_INFO
	.align		4
.L_31:
        /*0028*/ 	.byte	0x04, 0x17
        /*002a*/ 	.short	(.L_33 - .L_32)
.L_32:
        /*002c*/ 	.word	0x00000000
        /*0030*/ 	.short	0x0005
        /*0032*/ 	.short	0x0024
        /*0034*/ 	.byte	0x00, 0xf0, 0x11, 0x00


	//----- nvinfo : EIATTR_KPARAM_INFO
	.align		4
.L_33:
        /*0038*/ 	.byte	0x04, 0x17
        /*003a*/ 	.short	(.L_35 - .L_34)
.L_34:
        /*003c*/ 	.word	0x00000000
        /*0040*/ 	.short	0x0004
        /*0042*/ 	.short	0x0020
        /*0044*/ 	.byte	0x00, 0xf0, 0x11, 0x00


	//----- nvinfo : EIATTR_KPARAM_INFO
	.align		4
.L_35:
        /*0048*/ 	.byte	0x04, 0x17
        /*004a*/ 	.short	(.L_37 - .L_36)
.L_36:
        /*004c*/ 	.word	0x00000000
        /*0050*/ 	.short	0x0003
        /*0052*/ 	.short	0x0018
        /*0054*/ 	.byte	0x00, 0xf5, 0x21, 0x00


	//----- nvinfo : EIATTR_KPARAM_INFO
	.align		4
.L_37:
        /*0058*/ 	.byte	0x04, 0x17
        /*005a*/ 	.short	(.L_39 - .L_38)
.L_38:
        /*005c*/ 	.word	0x00000000
        /*0060*/ 	.short	0x0002
        /*0062*/ 	.short	0x0010
        /*0064*/ 	.byte	0x00, 0xf5, 0x21, 0x00


	//----- nvinfo : EIATTR_KPARAM_INFO
	.align		4
.L_39:
        /*0068*/ 	.byte	0x04, 0x17
        /*006a*/ 	.short	(.L_41 - .L_40)
.L_40:
        /*006c*/ 	.word	0x00000000
        /*0070*/ 	.short	0x0001
        /*0072*/ 	.short	0x0008
        /*0074*/ 	.byte	0x00, 0xf5, 0x21, 0x00


	//----- nvinfo : EIATTR_KPARAM_INFO
	.align		4
.L_41:
        /*0078*/ 	.byte	0x04, 0x17
        /*007a*/ 	.short	(.L_43 - .L_42)
.L_42:
        /*007c*/ 	.word	0x00000000
        /*0080*/ 	.short	0x0000
        /*0082*/ 	.short	0x0000
        /*0084*/ 	.byte	0x00, 0xf5, 0x21, 0x00


	//----- nvinfo : EIATTR_SPARSE_MMA_MASK
	.align		4
.L_43:
        /*0088*/ 	.byte	0x03, 0x50
        /*008a*/ 	.short	0x0000


	//----- nvinfo : EIATTR_MAXREG_COUNT
	.align		4
        /*008c*/ 	.byte	0x03, 0x1b
        /*008e*/ 	.short	0x00ff


	//----- nvinfo : EIATTR_MERCURY_ISA_VERSION
	.align		4
        /*0090*/ 	.byte	0x03, 0x5f
        /*0092*/ 	.short	0x0101


	//----- nvinfo : EIATTR_VRC_CTA_INIT_COUNT
	.align		4
        /*0094*/ 	.byte	0x02, 0x4a
	.zero		1
	.zero		1


	//----- nvinfo : EIATTR_EXIT_INSTR_OFFSETS
	.align		4
        /*0098*/ 	.byte	0x04, 0x1c
        /*009a*/ 	.short	(.L_45 - .L_44)


	//   ....[0]....
.L_44:
        /*009c*/ 	.word	0x00000070


	//   ....[1]....
        /*00a0*/ 	.word	0x00000ca0


	//----- nvinfo : EIATTR_CBANK_PARAM_SIZE
	.align		4
.L_45:
        /*00a4*/ 	.byte	0x03, 0x19
        /*00a6*/ 	.short	0x0030


	//----- nvinfo : EIATTR_PARAM_CBANK
	.align		4
        /*00a8*/ 	.byte	0x04, 0x0a
        /*00aa*/ 	.short	(.L_47 - .L_46)
	.align		4
.L_46:
        /*00ac*/ 	.word	index@(.nv.constant0._Z13fc_cls_kernelPKfPfS0_S0_iiii)
        /*00b0*/ 	.short	0x0380
        /*00b2*/ 	.short	0x0030


	//----- nvinfo : EIATTR_SW_WAR
	.align		4
.L_47:
        /*00b4*/ 	.byte	0x04, 0x36
        /*00b6*/ 	.short	(.L_49 - .L_48)
.L_48:
        /*00b8*/ 	.word	0x00000008
.L_49:


//--------------------- .nv.info._Z16roi_align_kernelPKfS0_Pfiiiiif --------------------------
	.section	.nv.info._Z16roi_align_kernelPKfS0_Pfiiiiif,"",@"SHT_CUDA_INFO"
	.sectionflags	@""
	.align	4


	//----- nvinfo : EIATTR_CUDA_API_VERSION
	.align		4
        /*0000*/ 	.byte	0x04, 0x37
        /*0002*/ 	.short	(.L_51 - .L_50)
.L_50:
        /*0004*/ 	.word	0x00000082


	//----- nvinfo : EIATTR_KPARAM_INFO
	.align		4
.L_51:
        /*0008*/ 	.byte	0x04, 0x17
        /*000a*/ 	.short	(.L_53 - .L_52)
.L_52:
        /*000c*/ 	.word	0x00000000
        /*0010*/ 	.short	0x0008
        /*0012*/ 	.short	0x002c
        /*0014*/ 	.byte	0x00, 0xf0, 0x11, 0x00


	//----- nvinfo : EIATTR_KPARAM_INFO
	.align		4
.L_53:
        /*0018*/ 	.byte	0x04, 0x17
        /*001a*/ 	.short	(.L_55 - .L_54)
.L_54:
        /*001c*/ 	.word	0x00000000
        /*0020*/ 	.short	0x0007
        /*0022*/ 	.short	0x0028
        /*0024*/ 	.byte	0x00, 0xf0, 0x11, 0x00


	//----- nvinfo : EIATTR_KPARAM_INFO
	.align		4
.L_55:
        /*0028*/ 	.byte	0x04, 0x17
        /*002a*/ 	.short	(.L_57 - .L_56)
.L_56:
        /*002c*/ 	.word	0x00000000
        /*0030*/ 	.short	0x0006
        /*0032*/ 	.short	0x0024
        /*0034*/ 	.byte	0x00, 0xf0, 0x11, 0x00


	//----- nvinfo : EIATTR_KPARAM_INFO
	.align		4
.L_57:
        /*0038*/ 	.byte	0x04, 0x17
        /*003a*/ 	.short	(.L_59 - .L_58)
.L_58:
        /*003c*/ 	.word	0x00000000
        /*0040*/ 	.short	0x0005
        /*0042*/ 	.short	0x0020
        /*0044*/ 	.byte	0x00, 0xf0, 0x11, 0x00


	//----- nvinfo : EIATTR_KPARAM_INFO
	.align		4
.L_59:
        /*0048*/ 	.byte	0x04, 0x17
        /*004a*/ 	.short	(.L_61 - .L_60)
.L_60:
        /*004c*/ 	.word	0x00000000
        /*0050*/ 	.short	0x0004
        /*0052*/ 	.short	0x001c
        /*0054*/ 	.byte	0x00, 0xf0, 0x11, 0x00


	//----- nvinfo : EIATTR_KPARAM_INFO
	.align		4
.L_61:
        /*0058*/ 	.byte	0x04, 0x17
        /*005a*/ 	.short	(.L_63 - .L_62)
.L_62:
        /*005c*/ 	.word	0x00000000
        /*0060*/ 	.short	0x0003
        /*0062*/ 	.short	0x0018
        /*0064*/ 	.byte	0x00, 0xf0, 0x11, 0x00


	//----- nvinfo : EIATTR_KPARAM_INFO
	.align		4
.L_63:
        /*0068*/ 	.byte	0x04, 0x17
        /*006a*/ 	.short	(.L_65 - .L_64)
.L_64:
        /*006c*/ 	.word	0x00000000
        /*0070*/ 	.short	0x0002
        /*0072*/ 	.short	0x0010
        /*0074*/ 	.byte	0x00, 0xf5, 0x21, 0x00


	//----- nvinfo : EIATTR_KPARAM_INFO
	.align		4
.L_65:
        /*0078*/ 	.byte	0x04, 0x17
        /*007a*/ 	.short	(.L_67 - .L_66)
.L_66:
        /*007c*/ 	.word	0x00000000
        /*0080*/ 	.short	0x0001
        /*0082*/ 	.short	0x0008
        /*0084*/ 	.byte	0x00, 0xf5, 0x21, 0x00


	//----- nvinfo : EIATTR_KPARAM_INFO
	.align		4
.L_67:
        /*0088*/ 	.byte	0x04, 0x17
        /*008a*/ 	.short	(.L_69 - .L_68)
.L_68:
        /*008c*/ 	.word	0x00000000
        /*0090*/ 	.short	0x0000
        /*0092*/ 	.short	0x0000
        /*0094*/ 	.byte	0x00, 0xf5, 0x21, 0x00


	//----- nvinfo : EIATTR_SPARSE_MMA_MASK
	.align		4
.L_69:
        /*0098*/ 	.byte	0x03, 0x50
        /*009a*/ 	.short	0x0000


	//----- nvinfo : EIATTR_MAXREG_COUNT
	.align		4
        /*009c*/ 	.byte	0x03, 0x1b
        /*009e*/ 	.short	0x00ff


	//----- nvinfo : EIATTR_MERCURY_ISA_VERSION
	.align		4
        /*00a0*/ 	.byte	0x03, 0x5f
        /*00a2*/ 	.short	0x0101


	//----- nvinfo : EIATTR_VRC_CTA_INIT_COUNT
	.align		4
        /*00a4*/ 	.byte	0x02, 0x4a
	.zero		1
	.zero		1


	//----- nvinfo : EIATTR_EXIT_INSTR_OFFSETS
	.align		4
        /*00a8*/ 	.byte	0x04, 0x1c
        /*00aa*/ 	.short	(.L_71 - .L_70)


	//   ....[0]....
.L_70:
        /*00ac*/ 	.word	0x000000b0


	//   ....[1]....
        /*00b0*/ 	.word	0x000004b0


	//----- nvinfo : EIATTR_CRS_STACK_SIZE
	.align		4
.L_71:
        /*00b4*/ 	.byte	0x04, 0x1e
        /*00b6*/ 	.short	(.L_73 - .L_72)
.L_72:
        /*00b8*/ 	.word	0x00000000


	//----- nvinfo : EIATTR_CBANK_PARAM_SIZE
	.align		4
.L_73:
        /*00bc*/ 	.byte	0x03, 0x19
        /*00be*/ 	.short	0x0030


	//----- nvinfo : EIATTR_PARAM_CBANK
	.align		4
        /*00c0*/ 	.byte	0x04, 0x0a
        /*00c2*/ 	.short	(.L_75 - .L_74)
	.align		4
.L_74:
        /*00c4*/ 	.word	index@(.nv.constant0._Z16roi_align_kernelPKfS0_Pfiiiiif)
        /*00c8*/ 	.short	0x0380
        /*00ca*/ 	.short	0x0030


	//----- nvinfo : EIATTR_SW_WAR
	.align		4
.L_75:
        /*00cc*/ 	.byte	0x04, 0x36
        /*00ce*/ 	.short	(.L_77 - .L_76)
.L_76:
        /*00d0*/ 	.word	0x00000008
.L_77:


//--------------------- .nv.info._Z14rpn_cls_kernelPKfPfS0_S0_iiii --------------------------
	.section	.nv.info._Z14rpn_cls_kernelPKfPfS0_S0_iiii,"",@"SHT_CUDA_INFO"
	.sectionflags	@""
	.align	4


	//----- nvinfo : EIATTR_CUDA_API_VERSION
	.align		4
        /*0000*/ 	.byte	0x04, 0x37
        /*0002*/ 	.short	(.L_79 - .L_78)
.L_78:
        /*0004*/ 	.word	0x00000082


	//----- nvinfo : EIATTR_KPARAM_INFO
	.align		4
.L_79:
        /*0008*/ 	.byte	0x04, 0x17
        /*000a*/ 	.short	(.L_81 - .L_80)
.L_80:
        /*000c*/ 	.word	0x00000000
        /*0010*/ 	.short	0x0007
        /*0012*/ 	.short	0x002c
        /*0014*/ 	.byte	0x00, 0xf0, 0x11, 0x00


	//----- nvinfo : EIATTR_KPARAM_INFO
	.align		4
.L_81:
        /*0018*/ 	.byte	0x04, 0x17
        /*001a*/ 	.short	(.L_83 - .L_82)
.L_82:
        /*001c*/ 	.word	0x00000000
        /*0020*/ 	.short	0x0006
        /*0022*/ 	.short	0x0028
        /*0024*/ 	.byte	0x00, 0xf0, 0x11, 0x00


	//----- nvinfo : EIATTR_KPARAM_INFO
	.align		4
.L_83:
        /*0028*/ 	.byte	0x04, 0x17
        /*002a*/ 	.short	(.L_85 - .L_84)
.L_84:
        /*002c*/ 	.word	0x00000000
        /*0030*/ 	.short	0x0005
        /*0032*/ 	.short	0x0024
        /*0034*/ 	.byte	0x00, 0xf0, 0x11, 0x00


	//----- nvinfo : EIATTR_KPARAM_INFO
	.align		4
.L_85:
        /*0038*/ 	.byte	0x04, 0x17
        /*003a*/ 	.short	(.L_87 - .L_86)
.L_86:
        /*003c*/ 	.word	0x00000000
        /*0040*/ 	.short	0x0004
        /*0042*/ 	.short	0x0020
        /*0044*/ 	.byte	0x00, 0xf0, 0x11, 0x00


	//----- nvinfo : EIATTR_KPARAM_INFO
	.align		4
.L_87:
        /*0048*/ 	.byte	0x04, 0x17
        /*004a*/ 	.short	(.L_89 - .L_88)
.L_88:
        /*004c*/ 	.word	0x00000000
        /*0050*/ 	.short	0x0003
        /*0052*/ 	.short	0x0018
        /*0054*/ 	.byte	0x00, 0xf5, 0x21, 0x00


	//----- nvinfo : EIATTR_KPARAM_INFO
	.align		4
.L_89:
        /*0058*/ 	.byte	0x04, 0x17
        /*005a*/ 	.short	(.L_91 - .L_90)
.L_90:
        /*005c*/ 	.word	0x00000000
        /*0060*/ 	.short	0x0002
        /*0062*/ 	.short	0x0010
        /*0064*/ 	.byte	0x00, 0xf5, 0x21, 0x00


	//----- nvinfo : EIATTR_KPARAM_INFO
	.align		4
.L_91:
        /*0068*/ 	.byte	0x04, 0x17
        /*006a*/ 	.short	(.L_93 - .L_92)
.L_92:
        /*006c*/ 	.word	0x00000000
        /*0070*/ 	.short	0x0001
        /*0072*/ 	.short	0x0008
        /*0074*/ 	.byte	0x00, 0xf5, 0x21, 0x00


	//----- nvinfo : EIATTR_KPARAM_INFO
	.align		4
.L_93:
        /*0078*/ 	.byte	0x04, 0x17
        /*007a*/ 	.short	(.L_95 - .L_94)
.L_94:
        /*007c*/ 	.word	0x00000000
        /*0080*/ 	.short	0x0000
        /*0082*/ 	.short	0x0000
        /*0084*/ 	.byte	0x00, 0xf5, 0x21, 0x00


	//----- nvinfo : EIATTR_SPARSE_MMA_MASK
	.align		4
.L_95:
        /*0088*/ 	.byte	0x03, 0x50
        /*008a*/ 	.short	0x0000


	//----- nvinfo : EIATTR_MAXREG_COUNT
	.align		4
        /*008c*/ 	.byte	0x03, 0x1b
        /*008e*/ 	.short	0x00ff


	//----- nvinfo : EIATTR_MERCURY_ISA_VERSION
	.align		4
        /*0090*/ 	.byte	0x03, 0x5f
        /*0092*/ 	.short	0x0101


	//----- nvinfo : EIATTR_VRC_CTA_INIT_COUNT
	.align		4
        /*0094*/ 	.byte	0x02, 0x4a
	.zero		1
	.zero		1


	//----- nvinfo : EIATTR_EXIT_INSTR_OFFSETS
	.align		4
        /*0098*/ 	.byte	0x04, 0x1c
        /*009a*/ 	.short	(.L_97 - .L_96)


	//   ....[0]....
.L_96:
        /*009c*/ 	.word	0x00000110


	//   ....[1]....
        /*00a0*/ 	.word	0x00000b70


	//----- nvinfo : EIATTR_CBANK_PARAM_SIZE
	.align		4
.L_97:
        /*00a4*/ 	.byte	0x03, 0x19
        /*00a6*/ 	.short	0x0030


	//----- nvinfo : EIATTR_PARAM_CBANK
	.align		4
        /*00a8*/ 	.byte	0x04, 0x0a
        /*00aa*/ 	.short	(.L_99 - .L_98)
	.align		4
.L_98:
        /*00ac*/ 	.word	index@(.nv.constant0._Z14rpn_cls_kernelPKfPfS0_S0_iiii)
        /*00b0*/ 	.short	0x0380
        /*00b2*/ 	.short	0x0030


	//----- nvinfo : EIATTR_SW_WAR
	.align		4
.L_99:
        /*00b4*/ 	.byte	0x04, 0x36
        /*00b6*/ 	.short	(.L_101 - .L_100)
.L_100:
        /*00b8*/ 	.word	0x00000008
.L_101:


//--------------------- .nv.info._Z13conv2d_kernelPKfPfS0_S0_iiiiiii --------------------------
	.section	.nv.info._Z13conv2d_kernelPKfPfS0_S0_iiiiiii,"",@"SHT_CUDA_INFO"
	.sectionflags	@""
	.align	4


	//----- nvinfo : EIATTR_CUDA_API_VERSION
	.align		4
        /*0000*/ 	.byte	0x04, 0x37
        /*0002*/ 	.short	(.L_103 - .L_102)
.L_102:
        /*0004*/ 	.word	0x00000082


	//----- nvinfo : EIATTR_KPARAM_INFO
	.align		4
.L_103:
        /*0008*/ 	.byte	0x04, 0x17
        /*000a*/ 	.short	(.L_105 - .L_104)
.L_104:
        /*000c*/ 	.word	0x00000000
        /*0010*/ 	.short	0x000a
        /*0012*/ 	.short	0x0038
        /*0014*/ 	.byte	0x00, 0xf0, 0x11, 0x00


	//----- nvinfo : EIATTR_KPARAM_INFO
	.align		4
.L_105:
        /*0018*/ 	.byte	0x04, 0x17
        /*001a*/ 	.short	(.L_107 - .L_106)
.L_106:
        /*001c*/ 	.word	0x00000000
        /*0020*/ 	.short	0x0009
        /*0022*/ 	.short	0x0034
        /*0024*/ 	.byte	0x00, 0xf0, 0x11, 0x00


	//----- nvinfo : EIATTR_KPARAM_INFO
	.align		4
.L_107:
        /*0028*/ 	.byte	0x04, 0x17
        /*002a*/ 	.short	(.L_109 - .L_108)
.L_108:
        /*002c*/ 	.word	0x00000000
        /*0030*/ 	.short	0x0008
        /*0032*/ 	.short	0x0030
        /*0034*/ 	.byte	0x00, 0xf0, 0x11, 0x00


	//----- nvinfo : EIATTR_KPARAM_INFO
	.align		4
.L_109:
        /*0038*/ 	.byte	0x04, 0x17
        /*003a*/ 	.short	(.L_111 - .L_110)
.L_110:
        /*003c*/ 	.word	0x00000000
        /*0040*/ 	.short	0x0007
        /*0042*/ 	.short	0x002c
        /*0044*/ 	.byte	0x00, 0xf0, 0x11, 0x00


	//----- nvinfo : EIATTR_KPARAM_INFO
	.align		4
.L_111:
        /*0048*/ 	.byte	0x04, 0x17
        /*004a*/ 	.short	(.L_113 - .L_112)
.L_112:
        /*004c*/ 	.word	0x00000000
        /*0050*/ 	.short	0x0006
        /*0052*/ 	.short	0x0028
        /*0054*/ 	.byte	0x00, 0xf0, 0x11, 0x00


	//----- nvinfo : EIATTR_KPARAM_INFO
	.align		4
.L_113:
        /*0058*/ 	.byte	0x04, 0x17
        /*005a*/ 	.short	(.L_115 - .L_114)
.L_114:
        /*005c*/ 	.word	0x00000000
        /*0060*/ 	.short	0x0005
        /*0062*/ 	.short	0x0024
        /*0064*/ 	.byte	0x00, 0xf0, 0x11, 0x00


	//----- nvinfo : EIATTR_KPARAM_INFO
	.align		4
.L_115:
        /*0068*/ 	.byte	0x04, 0x17
        /*006a*/ 	.short	(.L_117 - .L_116)
.L_116:
        /*006c*/ 	.word	0x00000000
        /*0070*/ 	.short	0x0004
        /*0072*/ 	.short	0x0020
        /*0074*/ 	.byte	0x00, 0xf0, 0x11, 0x00


	//----- nvinfo : EIATTR_KPARAM_INFO
	.align		4
.L_117:
        /*0078*/ 	.byte	0x04, 0x17
        /*007a*/ 	.short	(.L_119 - .L_118)
.L_118:
        /*007c*/ 	.word	0x00000000
        /*0080*/ 	.short	0x0003
        /*0082*/ 	.short	0x0018
        /*0084*/ 	.byte	0x00, 0xf5, 0x21, 0x00


	//----- nvinfo : EIATTR_KPARAM_INFO
	.align		4
.L_119:
        /*0088*/ 	.byte	0x04, 0x17
        /*008a*/ 	.short	(.L_121 - .L_120)
.L_120:
        /*008c*/ 	.word	0x00000000
        /*0090*/ 	.short	0x0002
        /*0092*/ 	.short	0x0010
        /*0094*/ 	.byte	0x00, 0xf5, 0x21, 0x00


	//----- nvinfo : EIATTR_KPARAM_INFO
	.align		4
.L_121:
        /*0098*/ 	.byte	0x04, 0x17
        /*009a*/ 	.short	(.L_123 - .L_122)
.L_122:
        /*009c*/ 	.word	0x00000000
        /*00a0*/ 	.short	0x0001
        /*00a2*/ 	.short	0x0008
        /*00a4*/ 	.byte	0x00, 0xf5, 0x21, 0x00


	//----- nvinfo : EIATTR_KPARAM_INFO
	.align		4
.L_123:
        /*00a8*/ 	.byte	0x04, 0x17
        /*00aa*/ 	.short	(.L_125 - .L_124)
.L_124:
        /*00ac*/ 	.word	0x00000000
        /*00b0*/ 	.short	0x0000
        /*00b2*/ 	.short	0x0000
        /*00b4*/ 	.byte	0x00, 0xf5, 0x21, 0x00


	//----- nvinfo : EIATTR_SPARSE_MMA_MASK
	.align		4
.L_125:
        /*00b8*/ 	.byte	0x03, 0x50
        /*00ba*/ 	.short	0x0000


	//----- nvinfo : EIATTR_MAXREG_COUNT
	.align		4
        /*00bc*/ 	.byte	0x03, 0x1b
        /*00be*/ 	.short	0x00ff


	//----- nvinfo : EIATTR_MERCURY_ISA_VERSION
	.align		4
        /*00c0*/ 	.byte	0x03, 0x5f
        /*00c2*/ 	.short	0x0101


	//----- nvinfo : EIATTR_VRC_CTA_INIT_COUNT
	.align		4
        /*00c4*/ 	.byte	0x02, 0x4a
	.zero		1
	.zero		1


	//----- nvinfo : EIATTR_EXIT_INSTR_OFFSETS
	.align		4
        /*00c8*/ 	.byte	0x04, 0x1c
        /*00ca*/ 	.short	(.L_127 - .L_126)


	//   ....[0]....
.L_126:
        /*00cc*/ 	.word	0x00000100


	//   ....[1]....
        /*00d0*/ 	.word	0x00000ee0


	//----- nvinfo : EIATTR_CRS_STACK_SIZE
	.align		4
.L_127:
        /*00d4*/ 	.byte	0x04, 0x1e
        /*00d6*/ 	.short	(.L_129 - .L_128)
.L_128:
        /*00d8*/ 	.word	0x00000000


	//----- nvinfo : EIATTR_CBANK_PARAM_SIZE
	.align		4
.L_129:
        /*00dc*/ 	.byte	0x03, 0x19
        /*00de*/ 	.short	0x003c


	//----- nvinfo : EIATTR_PARAM_CBANK
	.align		4
        /*00e0*/ 	.byte	0x04, 0x0a
        /*00e2*/ 	.short	(.L_131 - .L_130)
	.align		4
.L_130:
        /*00e4*/ 	.word	index@(.nv.constant0._Z13conv2d_kernelPKfPfS0_S0_iiiiiii)
        /*00e8*/ 	.short	0x0380
        /*00ea*/ 	.short	0x003c


	//----- nvinfo : EIATTR_SW_WAR
	.align		4
.L_131:
        /*00ec*/ 	.byte	0x04, 0x36
        /*00ee*/ 	.short	(.L_133 - .L_132)
.L_132:
        /*00f0*/ 	.word	0x00000008
.L_133:


//--------------------- .nv.callgraph             --------------------------
	.section	.nv.callgraph,"",@"SHT_CUDA_CALLGRAPH"
	.align	4
	.sectionentsize	8
	.align		4
        /*0000*/ 	.word	0x00000000
	.align		4
        /*0004*/ 	.word	0xffffffff
	.align		4
        /*0008*/ 	.word	0x00000000
	.align		4
        /*000c*/ 	.word	0xfffffffe
	.align		4
        /*0010*/ 	.word	0x00000000
	.align		4
        /*0014*/ 	.word	0xfffffffd
	.align		4
        /*0018*/ 	.word	0x00000000
	.align		4
        /*001c*/ 	.word	0xfffffffc


//--------------------- .text._Z13fc_cls_kernelPKfPfS0_S0_iiii --------------------------
	.section	.text._Z13fc_cls_kernelPKfPfS0_S0_iiii,"ax",@progbits
	.align	128
        .global         _Z13fc_cls_kernelPKfPfS0_S0_iiii
        .type           _Z13fc_cls_kernelPKfPfS0_S0_iiii,@function
        .size           _Z13fc_cls_kernelPKfPfS0_S0_iiii,(.L_x_36 - _Z13fc_cls_kernelPKfPfS0_S0_iiii)
        .other          _Z13fc_cls_kernelPKfPfS0_S0_iiii,@"STO_CUDA_ENTRY STV_DEFAULT"
_Z13fc_cls_kernelPKfPfS0_S0_iiii:
.text._Z13fc_cls_kernelPKfPfS0_S0_iiii:
[----:B------:R-:W-:Y:S01]  /*0000*/  LDC R1, c[0x0][0x37c] ;  /* 0x0000df00ff017b82 */ /* 0x000fe20000000800 */
[----:B------:R-:W0:Y:S07]  /*0010*/  S2R R0, SR_TID.X ;  /* 0x0000000000007919 */ /* 0x000e2e0000002100 */
[----:B------:R-:W0:Y:S08]  /*0020*/  LDC R7, c[0x0][0x3ac] ;  /* 0x0000eb00ff077b82 */ /* 0x000e300000000800 */
[----:B------:R-:W1:Y:S08]  /*0030*/  S2UR UR12, SR_CTAID.X ;  /* 0x00000000000c79c3 */ /* 0x000e700000002500 */
[----:B------:R-:W1:Y:S01]  /*0040*/  LDC R2, c[0x0][0x3a0] ;  /* 0x0000e800ff027b82 */ /* 0x000e620000000800 */
[----:B0-----:R-:W-:-:S04]  /*0050*/  ISETP.GE.AND P0, PT, R0, R7, PT ;  /* 0x000000070000720c */ /* 0x001fc80003f06270 */
[----:B-1----:R-:W-:-:S13]  /*0060*/  ISETP.LE.OR P0, PT, R2, UR12, P0 ;  /* 0x0000000c02007c0c */ /* 0x002fda0008703670 */
[----:B------:R-:W-:Y:S05]  /*0070*/  @P0 EXIT ;  /* 0x000000000000094d */ /* 0x000fea0003800000 */
[----:B------:R-:W0:Y:S01]  /*0080*/  LDC.64 R14, c[0x0][0x398] ;  /* 0x0000e600ff0e7b82 */ /* 0x000e220000000a00 */
[----:B------:R-:W1:Y:S01]  /*0090*/  LDCU.64 UR10, c[0x0][0x358] ;  /* 0x00006b00ff0a77ac */ /* 0x000e620008000a00 */
[----:B------:R-:W2:Y:S01]  /*00a0*/  LDCU UR6, c[0x0][0x3a8] ;  /* 0x00007500ff0677ac */ /* 0x000ea20008000800 */
[----:B------:R-:W2:Y:S01]  /*00b0*/  LDCU UR4, c[0x0][0x3a4] ;  /* 0x00007480ff0477ac */ /* 0x000ea20008000800 */
[----:B0-----:R-:W-:-:S06]  /*00c0*/  IMAD.WIDE.U32 R14, R0, 0x4, R14 ;  /* 0x00000004000e7825 */ /* 0x001fcc00078e000e */
[----:B-1----:R0:W5:Y:S01]  /*00d0*/  LDG.E R14, desc[UR10][R14.64] ;  /* 0x0000000a0e0e7981 */ /* 0x002162000c1e1900 */
[----:B--2---:R-:W-:-:S04]  /*00e0*/  UIMAD UR4, UR6, UR4, URZ ;  /* 0x00000004060472a4 */ /* 0x004fc8000f8e02ff */
[----:B------:R-:W-:-:S04]  /*00f0*/  UIMAD UR6, UR4, UR6, URZ ;  /* 0x00000006040672a4 */ /* 0x000fc8000f8e02ff */
[----:B------:R-:W-:-:S09]  /*0100*/  UISETP.GE.AND UP0, UPT, UR6, 0x1, UPT ;  /* 0x000000010600788c */ /* 0x000fd2000bf06270 */
[----:B0-----:R-:W-:Y:S05]  /*0110*/  BRA.U !UP0, `(.L_x_0) ;  /* 0x0000000908d07547 */ /* 0x001fea000b800000 */
[----:B------:R-:W-:Y:S01]  /*0120*/  UISETP.GE.U32.AND UP1, UPT, UR6, 0x10, UPT ;  /* 0x000000100600788c */ /* 0x000fe2000bf26070 */
[----:B------:R-:W-:Y:S01]  /*0130*/  HFMA2 R9, -RZ, RZ, 0, 0 ;  /* 0x00000000ff097431 */ /* 0x000fe200000001ff */
[----:B------:R-:W-:Y:S02]  /*0140*/  ULOP3.LUT UR8, UR6, 0xf, URZ, 0xc0, !UPT ;  /* 0x0000000f06087892 */ /* 0x000fe4000f8ec0ff */
[----:B------:R-:W-:Y:S01]  /*0150*/  IMAD R6, R0, UR6, RZ ;  /* 0x0000000600067c24 */ /* 0x000fe2000f8e02ff */
[----:B------:R-:W-:Y:S02]  /*0160*/  UIMAD UR7, UR6, UR12, URZ ;  /* 0x0000000c060772a4 */ /* 0x000fe4000f8e02ff */
[----:B------:R-:W-:Y:S02]  /*0170*/  UISETP.NE.AND UP0, UPT, UR8, URZ, UPT ;  /* 0x000000ff0800728c */ /* 0x000fe4000bf05270 */
[----:B------:R-:W-:Y:S09]  /*0180*/  BRA.U !UP1, `(.L_x_1) ;  /* 0x0000000509107547 */ /* 0x000ff2000b800000 */
[----:B------:R-:W0:Y:S01]  /*0190*/  LDC.64 R2, c[0x0][0x390] ;  /* 0x0000e400ff027b82 */ /* 0x000e220000000a00 */
[----:B------:R-:W1:Y:S01]  /*01a0*/  LDCU.64 UR4, c[0x0][0x380] ;  /* 0x00007000ff0477ac */ /* 0x000e620008000a00 */
[----:B------:R-:W-:-:S06]  /*01b0*/  ULOP3.LUT UR9, UR6, 0x7ffffff0, URZ, 0xc0, !UPT ;  /* 0x7ffffff006097892 */ /* 0x000fcc000f8ec0ff */
[----:B------:R-:W-:Y:S01]  /*01c0*/  MOV R9, UR9 ;  /* 0x0000000900097c02 */ /* 0x000fe20008000f00 */
[----:B-1----:R-:W-:-:S04]  /*01d0*/  UIMAD.WIDE.U32 UR4, UR7, 0x4, UR4 ;  /* 0x00000004070478a5 */ /* 0x002fc8000f8e0004 */
[----:B------:R-:W-:Y:S01]  /*01e0*/  UIADD3 UR13, UP1, UPT, UR4, 0x20, URZ ;  /* 0x00000020040d7890 */ /* 0x000fe2000ff3e0ff */
[----:B0-----:R-:W-:-:S03]  /*01f0*/  IMAD.WIDE.U32 R2, R6, 0x4, R2 ;  /* 0x0000000406027825 */ /* 0x001fc600078e0002 */
[----:B------:R-:W-:Y:S01]  /*0200*/  UIADD3.X UR4, UPT, UPT, URZ, UR5, URZ, UP1, !UPT ;  /* 0x00000005ff047290 */ /* 0x000fe20008ffe4ff */
[----:B------:R-:W-:Y:S01]  /*0210*/  IADD3 R2, P0, PT, R2, 0x20, RZ ;  /* 0x0000002002027810 */ /* 0x000fe20007f1e0ff */
[----:B------:R-:W-:Y:S01]  /*0220*/  UIADD3 UR5, UPT, UPT, -UR9, URZ, URZ ;  /* 0x000000ff09057290 */ /* 0x000fe2000fffe1ff */
[----:B------:R-:W-:Y:S02]  /*0230*/  MOV R4, UR13 ;  /* 0x0000000d00047c02 */ /* 0x000fe40008000f00 */
[----:B------:R-:W-:Y:S02]  /*0240*/  IADD3.X R3, PT, PT, RZ, R3, RZ, P0, !PT ;  /* 0x00000003ff037210 */ /* 0x000fe400007fe4ff */
[----:B------:R-:W-:-:S07]  /*0250*/  MOV R5, UR4 ;  /* 0x0000000400057c02 */ /* 0x000fce0008000f00 */
.L_x_2:
[----:B------:R-:W2:Y:S04]  /*0260*/  LDG.E R17, desc[UR10][R4.64+-0x20] ;  /* 0xffffe00a04117981 */ /* 0x000ea8000c1e1900 */
[----:B------:R-:W2:Y:S04]  /*0270*/  LDG.E R16, desc[UR10][R2.64+-0x20] ;  /* 0xffffe00a02107981 */ /* 0x000ea8000c1e1900 */
[----:B------:R-:W3:Y:S04]  /*0280*/  LDG.E R19, desc[UR10][R4.64+-0x1c] ;  /* 0xffffe40a04137981 */ /* 0x000ee8000c1e1900 */
[----:B------:R-:W3:Y:S04]  /*0290*/  LDG.E R24, desc[UR10][R2.64+-0x1c] ;  /* 0xffffe40a02187981 */ /* 0x000ee8000c1e1900 */
[----:B------:R-:W4:Y:S04]  /*02a0*/  LDG.E R18, desc[UR10][R4.64+-0x18] ;  /* 0xffffe80a04127981 */ /* 0x000f28000c1e1900 */
        /* <DEDUP_REMOVED lines=10> */
[----:B------:R-:W4:Y:S01]  /*0350*/  LDG.E R15, desc[UR10][R2.64+-0x4] ;  /* 0xfffffc0a020f7981 */ /* 0x000f22000c1e1900 */
[----:B--2--5:R-:W-:-:S03]  /*0360*/  FFMA R16, R17, R16, R14 ;  /* 0x0000001011107223 */ /* 0x024fc6000000000e */
[----:B------:R-:W2:Y:S04]  /*0370*/  LDG.E R14, desc[UR10][R4.64] ;  /* 0x0000000a040e7981 */ /* 0x000ea8000c1e1900 */
[----:B------:R-:W2:Y:S01]  /*0380*/  LDG.E R17, desc[UR10][R2.64] ;  /* 0x0000000a02117981 */ /* 0x000ea2000c1e1900 */
[----:B---3--:R-:W-:-:S03]  /*0390*/  FFMA R27, R19, R24, R16 ;  /* 0x00000018131b7223 */ /* 0x008fc60000000010 */
[----:B------:R-:W3:Y:S04]  /*03a0*/  LDG.E R16, desc[UR10][R4.64+0x4] ;  /* 0x0000040a04107981 */ /* 0x000ee8000c1e1900 */
[----:B------:R-:W3:Y:S01]  /*03b0*/  LDG.E R19, desc[UR10][R2.64+0x4] ;  /* 0x0000040a02137981 */ /* 0x000ee2000c1e1900 */
[----:B----4-:R-:W-:-:S03]  /*03c0*/  FFMA R24, R18, R21, R27 ;  /* 0x0000001512187223 */ /* 0x010fc6000000001b */
[----:B------:R-:W4:Y:S04]  /*03d0*/  LDG.E R18, desc[UR10][R4.64+0x8] ;  /* 0x0000080a04127981 */ /* 0x000f28000c1e1900 */
[----:B------:R-:W4:Y:S01]  /*03e0*/  LDG.E R21, desc[UR10][R2.64+0x8] ;  /* 0x0000080a02157981 */ /* 0x000f22000c1e1900 */
[----:B------:R-:W-:-:S03]  /*03f0*/  FFMA R27, R23, R20, R24 ;  /* 0x00000014171b7223 */ /* 0x000fc60000000018 */
        /* <DEDUP_REMOVED lines=12> */
[----:B------:R0:W4:Y:S04]  /*04c0*/  LDG.E R12, desc[UR10][R4.64+0x1c] ;  /* 0x00001c0a040c7981 */ /* 0x000128000c1e1900 */
[----:B------:R1:W4:Y:S01]  /*04d0*/  LDG.E R15, desc[UR10][R2.64+0x1c] ;  /* 0x00001c0a020f7981 */ /* 0x000322000c1e1900 */
[----:B------:R-:W-:-:S04]  /*04e0*/  UIADD3 UR5, UPT, UPT, UR5, 0x10, URZ ;  /* 0x0000001005057890 */ /* 0x000fc8000fffe0ff */
[----:B------:R-:W-:Y:S01]  /*04f0*/  UISETP.NE.AND UP1, UPT, UR5, URZ, UPT ;  /* 0x000000ff0500728c */ /* 0x000fe2000bf25270 */
[----:B0-----:R-:W-:Y:S02]  /*0500*/  IADD3 R4, P0, PT, R4, 0x40, RZ ;  /* 0x0000004004047810 */ /* 0x001fe40007f1e0ff */
[----:B-1----:R-:W-:Y:S02]  /*0510*/  IADD3 R2, P1, PT, R2, 0x40, RZ ;  /* 0x0000004002027810 */ /* 0x002fe40007f3e0ff */
[----:B------:R-:W-:Y:S02]  /*0520*/  IADD3.X R5, PT, PT, RZ, R5, RZ, P0, !PT ;  /* 0x00000005ff057210 */ /* 0x000fe400007fe4ff */
[----:B------:R-:W-:Y:S01]  /*0530*/  IADD3.X R3, PT, PT, RZ, R3, RZ, P1, !PT ;  /* 0x00000003ff037210 */ /* 0x000fe20000ffe4ff */
[----:B--2---:R-:W-:-:S04]  /*0540*/  FFMA R17, R14, R17, R27 ;  /* 0x000000110e117223 */ /* 0x004fc8000000001b */
[----:B---3--:R-:W-:-:S04]  /*0550*/  FFMA R17, R16, R19, R17 ;  /* 0x0000001310117223 */ /* 0x008fc80000000011 */
[----:B----4-:R-:W-:-:S04]  /*0560*/  FFMA R17, R18, R21, R17 ;  /* 0x0000001512117223 */ /* 0x010fc80000000011 */
[----:B------:R-:W-:-:S04]  /*0570*/  FFMA R17, R20, R23, R17 ;  /* 0x0000001714117223 */ /* 0x000fc80000000011 */
[----:B------:R-:W-:-:S04]  /*0580*/  FFMA R17, R22, R25, R17 ;  /* 0x0000001916117223 */ /* 0x000fc80000000011 */
[----:B------:R-:W-:-:S04]  /*0590*/  FFMA R11, R8, R11, R17 ;  /* 0x0000000b080b7223 */ /* 0x000fc80000000011 */
[----:B------:R-:W-:-:S04]  /*05a0*/  FFMA R11, R10, R13, R11 ;  /* 0x0000000d0a0b7223 */ /* 0x000fc8000000000b */
[----:B------:R-:W-:Y:S01]  /*05b0*/  FFMA R14, R12, R15, R11 ;  /* 0x0000000f0c0e7223 */ /* 0x000fe2000000000b */
[----:B------:R-:W-:Y:S06]  /*05c0*/  BRA.U UP1, `(.L_x_2) ;  /* 0xfffffffd01247547 */ /* 0x000fec000b83ffff */
.L_x_1:
[----:B------:R-:W-:Y:S05]  /*05d0*/  BRA.U !UP0, `(.L_x_0) ;  /* 0x0000000508a07547 */ /* 0x000fea000b800000 */
[----:B------:R-:W-:Y:S02]  /*05e0*/  UISETP.GE.U32.AND UP0, UPT, UR8, 0x8, UPT ;  /* 0x000000080800788c */ /* 0x000fe4000bf06070 */
[----:B------:R-:W-:-:S04]  /*05f0*/  ULOP3.LUT UR4, UR6, 0x7, URZ, 0xc0, !UPT ;  /* 0x0000000706047892 */ /* 0x000fc8000f8ec0ff */
[----:B------:R-:W-:-:S03]  /*0600*/  UISETP.NE.AND UP1, UPT, UR4, URZ, UPT ;  /* 0x000000ff0400728c */ /* 0x000fc6000bf25270 */
[----:B------:R-:W-:Y:S08]  /*0610*/  BRA.U !UP0, `(.L_x_3) ;  /* 0x0000000108a47547 */ /* 0x000ff0000b800000 */
[----:B------:R-:W0:Y:S01]  /*0620*/  LDC.64 R12, c[0x0][0x380] ;  /* 0x0000e000ff0c7b82 */ /* 0x000e220000000a00 */
[----:B------:R-:W1:Y:S01]  /*0630*/  LDCU.64 UR8, c[0x0][0x390] ;  /* 0x00007200ff0877ac */ /* 0x000e620008000a00 */
[C---:B------:R-:W-:Y:S01]  /*0640*/  IADD3 R17, PT, PT, R9.reuse, UR7, RZ ;  /* 0x0000000709117c10 */ /* 0x040fe2000fffe0ff */
[C---:B------:R-:W-:Y:S01]  /*0650*/  IMAD.IADD R5, R6.reuse, 0x1, R9 ;  /* 0x0000000106057824 */ /* 0x040fe200078e0209 */
[----:B------:R-:W-:Y:S02]  /*0660*/  IADD3 R18, P0, PT, R9, UR7, RZ ;  /* 0x0000000709127c10 */ /* 0x000fe4000ff1e0ff */
[----:B------:R-:W-:Y:S02]  /*0670*/  IADD3 R8, P1, PT, R6, R9, RZ ;  /* 0x0000000906087210 */ /* 0x000fe40007f3e0ff */
[----:B------:R-:W2:Y:S01]  /*0680*/  LDC.64 R2, c[0x0][0x380] ;  /* 0x0000e000ff027b82 */ /* 0x000ea20000000a00 */
[----:B------:R-:W-:Y:S02]  /*0690*/  IADD3.X R19, PT, PT, RZ, RZ, RZ, P0, !PT ;  /* 0x000000ffff137210 */ /* 0x000fe400007fe4ff */
[----:B------:R-:W-:-:S05]  /*06a0*/  IADD3.X R15, PT, PT, RZ, RZ, RZ, P1, !PT ;  /* 0x000000ffff0f7210 */ /* 0x000fca0000ffe4ff */
[----:B------:R-:W3:Y:S01]  /*06b0*/  LDC.64 R10, c[0x0][0x390] ;  /* 0x0000e400ff0a7b82 */ /* 0x000ee20000000a00 */
[----:B-1----:R-:W-:Y:S01]  /*06c0*/  LEA R4, P1, R8, UR8, 0x2 ;  /* 0x0000000808047c11 */ /* 0x002fe2000f8210ff */
[----:B0-----:R-:W-:-:S06]  /*06d0*/  IMAD.WIDE.U32 R16, R17, 0x4, R12 ;  /* 0x0000000411107825 */ /* 0x001fcc00078e000c */
[----:B------:R-:W4:Y:S01]  /*06e0*/  LDG.E R17, desc[UR10][R16.64] ;  /* 0x0000000a10117981 */ /* 0x000f22000c1e1900 */
[----:B--2---:R-:W-:-:S04]  /*06f0*/  LEA R2, P0, R18, R2, 0x2 ;  /* 0x0000000212027211 */ /* 0x004fc800078010ff */
[----:B------:R-:W-:Y:S01]  /*0700*/  LEA.HI.X R3, R18, R3, R19, 0x2, P0 ;  /* 0x0000000312037211 */ /* 0x000fe200000f1413 */
[----:B---3--:R-:W-:Y:S01]  /*0710*/  IMAD.WIDE.U32 R10, R5, 0x4, R10 ;  /* 0x00000004050a7825 */ /* 0x008fe200078e000a */
[----:B------:R-:W-:-:S03]  /*0720*/  LEA.HI.X R5, R8, UR9, R15, 0x2, P1 ;  /* 0x0000000908057c11 */ /* 0x000fc600088f140f */
[----:B------:R-:W2:Y:S04]  /*0730*/  LDG.E R18, desc[UR10][R2.64+0x4] ;  /* 0x0000040a02127981 */ /* 0x000ea8000c1e1900 */
[----:B------:R-:W4:Y:S04]  /*0740*/  LDG.E R15, desc[UR10][R10.64] ;  /* 0x0000000a0a0f7981 */ /* 0x000f28000c1e1900 */
[----:B------:R-:W2:Y:S04]  /*0750*/  LDG.E R19, desc[UR10][R4.64+0x4] ;  /* 0x0000040a04137981 */ /* 0x000ea8000c1e1900 */
[----:B------:R-:W3:Y:S04]  /*0760*/  LDG.E R21, desc[UR10][R4.64+0x8] ;  /* 0x0000080a04157981 */ /* 0x000ee8000c1e1900 */
        /* <DEDUP_REMOVED lines=10> */
[----:B------:R-:W3:Y:S01]  /*0810*/  LDG.E R16, desc[UR10][R2.64+0x1c] ;  /* 0x00001c0a02107981 */ /* 0x000ee2000c1e1900 */
[----:B------:R-:W-:Y:S01]  /*0820*/  IADD3 R9, PT, PT, R9, 0x8, RZ ;  /* 0x0000000809097810 */ /* 0x000fe20007ffe0ff */
[----:B----45:R-:W-:-:S04]  /*0830*/  FFMA R15, R17, R15, R14 ;  /* 0x0000000f110f7223 */ /* 0x030fc8000000000e */
[----:B--2---:R-:W-:-:S04]  /*0840*/  FFMA R15, R18, R19, R15 ;  /* 0x00000013120f7223 */ /* 0x004fc8000000000f */
[----:B---3--:R-:W-:-:S04]  /*0850*/  FFMA R15, R20, R21, R15 ;  /* 0x00000015140f7223 */ /* 0x008fc8000000000f */
[----:B------:R-:W-:-:S04]  /*0860*/  FFMA R15, R22, R23, R15 ;  /* 0x00000017160f7223 */ /* 0x000fc8000000000f */
[----:B------:R-:W-:-:S04]  /*0870*/  FFMA R15, R24, R25, R15 ;  /* 0x00000019180f7223 */ /* 0x000fc8000000000f */
[----:B------:R-:W-:-:S04]  /*0880*/  FFMA R13, R12, R13, R15 ;  /* 0x0000000d0c0d7223 */ /* 0x000fc8000000000f */
[----:B------:R-:W-:-:S04]  /*0890*/  FFMA R11, R8, R11, R13 ;  /* 0x0000000b080b7223 */ /* 0x000fc8000000000d */
[----:B------:R-:W-:-:S07]  /*08a0*/  FFMA R14, R16, R10, R11 ;  /* 0x0000000a100e7223 */ /* 0x000fce000000000b */
.L_x_3:
[----:B------:R-:W-:Y:S05]  /*08b0*/  BRA.U !UP1, `(.L_x_0) ;  /* 0x0000000109e87547 */ /* 0x000fea000b800000 */
[----:B------:R-:W-:Y:S02]  /*08c0*/  UISETP.GE.U32.AND UP0, UPT, UR4, 0x4, UPT ;  /* 0x000000040400788c */ /* 0x000fe4000bf06070 */
[----:B------:R-:W-:-:S04]  /*08d0*/  ULOP3.LUT UR6, UR6, 0x3, URZ, 0xc0, !UPT ;  /* 0x0000000306067892 */ /* 0x000fc8000f8ec0ff */
[----:B------:R-:W-:-:S03]  /*08e0*/  UISETP.NE.AND UP1, UPT, UR6, URZ, UPT ;  /* 0x000000ff0600728c */ /* 0x000fc6000bf25270 */
[----:B------:R-:W-:Y:S08]  /*08f0*/  BRA.U !UP0, `(.L_x_4) ;  /* 0x0000000108747547 */ /* 0x000ff0000b800000 */
[----:B------:R-:W0:Y:S01]  /*0900*/  LDC.64 R12, c[0x0][0x380] ;  /* 0x0000e000ff0c7b82 */ /* 0x000e220000000a00 */
[----:B------:R-:W1:Y:S01]  /*0910*/  LDCU.64 UR4, c[0x0][0x390] ;  /* 0x00007200ff0477ac */ /* 0x000e620008000a00 */
[C---:B------:R-:W-:Y:S02]  /*0920*/  IADD3 R8, P0, PT, R9.reuse, UR7, RZ ;  /* 0x0000000709087c10 */ /* 0x040fe4000ff1e0ff */
[----:B------:R-:W-:Y:S02]  /*0930*/  IADD3 R3, PT, PT, R9, UR7, RZ ;  /* 0x0000000709037c10 */ /* 0x000fe4000fffe0ff */
[CC--:B------:R-:W-:Y:S01]  /*0940*/  IADD3 R15, PT, PT, R6.reuse, R9.reuse, RZ ;  /* 0x00000009060f7210 */ /* 0x0c0fe20007ffe0ff */
[----:B------:R-:W-:Y:S01]  /*0950*/  IMAD.X R16, RZ, RZ, RZ, P0 ;  /* 0x000000ffff107224 */ /* 0x000fe200000e06ff */
[----:B------:R-:W2:Y:S01]  /*0960*/  LDC.64 R10, c[0x0][0x390] ;  /* 0x0000e400ff0a7b82 */ /* 0x000ea20000000a00 */
[----:B------:R-:W-:-:S04]  /*0970*/  IADD3 R17, P1, PT, R6, R9, RZ ;  /* 0x0000000906117210 */ /* 0x000fc80007f3e0ff */
[----:B------:R-:W-:-:S03]  /*0980*/  IADD3.X R18, PT, PT, RZ, RZ, RZ, P1, !PT ;  /* 0x000000ffff127210 */ /* 0x000fc60000ffe4ff */
[----:B------:R-:W3:Y:S01]  /*0990*/  LDC.64 R4, c[0x0][0x380] ;  /* 0x0000e000ff047b82 */ /* 0x000ee20000000a00 */
[----:B-1----:R-:W-:Y:S01]  /*09a0*/  LEA R2, P1, R17, UR4, 0x2 ;  /* 0x0000000411027c11 */ /* 0x002fe2000f8210ff */
[----:B0-----:R-:W-:-:S03]  /*09b0*/  IMAD.WIDE.U32 R12, R3, 0x4, R12 ;  /* 0x00000004030c7825 */ /* 0x001fc600078e000c */
[----:B------:R-:W-:-:S03]  /*09c0*/  LEA.HI.X R3, R17, UR5, R18, 0x2, P1 ;  /* 0x0000000511037c11 */ /* 0x000fc600088f1412 */
[----:B------:R-:W4:Y:S01]  /*09d0*/  LDG.E R13, desc[UR10][R12.64] ;  /* 0x0000000a0c0d7981 */ /* 0x000f22000c1e1900 */
[----:B--2---:R-:W-:-:S03]  /*09e0*/  IMAD.WIDE.U32 R10, R15, 0x4, R10 ;  /* 0x000000040f0a7825 */ /* 0x004fc600078e000a */
[----:B------:R-:W2:Y:S04]  /*09f0*/  LDG.E R18, desc[UR10][R2.64+0xc] ;  /* 0x00000c0a02127981 */ /* 0x000ea8000c1e1900 */
[----:B------:R-:W4:Y:S01]  /*0a00*/  LDG.E R10, desc[UR10][R10.64] ;  /* 0x0000000a0a0a7981 */ /* 0x000f22000c1e1900 */
[----:B---3--:R-:W-:-:S04]  /*0a10*/  LEA R4, P0, R8, R4, 0x2 ;  /* 0x0000000408047211 */ /* 0x008fc800078010ff */
[----:B------:R-:W-:Y:S02]  /*0a20*/  LEA.HI.X R5, R8, R5, R16, 0x2, P0 ;  /* 0x0000000508057211 */ /* 0x000fe400000f1410 */
[----:B------:R-:W3:Y:S04]  /*0a30*/  LDG.E R8, desc[UR10][R2.64+0x4] ;  /* 0x0000040a02087981 */ /* 0x000ee8000c1e1900 */
[----:B------:R-:W3:Y:S04]  /*0a40*/  LDG.E R15, desc[UR10][R4.64+0x4] ;  /* 0x0000040a040f7981 */ /* 0x000ee8000c1e1900 */
[----:B------:R-:W2:Y:S04]  /*0a50*/  LDG.E R16, desc[UR10][R2.64+0x8] ;  /* 0x0000080a02107981 */ /* 0x000ea8000c1e1900 */
[----:B------:R-:W2:Y:S04]  /*0a60*/  LDG.E R17, desc[UR10][R4.64+0x8] ;  /* 0x0000080a04117981 */ /* 0x000ea8000c1e1900 */
[----:B------:R-:W2:Y:S01]  /*0a70*/  LDG.E R19, desc[UR10][R4.64+0xc] ;  /* 0x00000c0a04137981 */ /* 0x000ea2000c1e1900 */
[----:B------:R-:W-:Y:S01]  /*0a80*/  IADD3 R9, PT, PT, R9, 0x4, RZ ;  /* 0x0000000409097810 */ /* 0x000fe20007ffe0ff */
[----:B----45:R-:W-:-:S04]  /*0a90*/  FFMA R14, R13, R10, R14 ;  /* 0x0000000a0d0e7223 */ /* 0x030fc8000000000e */
[----:B---3--:R-:W-:-:S04]  /*0aa0*/  FFMA R8, R15, R8, R14 ;  /* 0x000000080f087223 */ /* 0x008fc8000000000e */
[----:B--2---:R-:W-:-:S04]  /*0ab0*/  FFMA R8, R17, R16, R8 ;  /* 0x0000001011087223 */ /* 0x004fc80000000008 */
[----:B------:R-:W-:-:S07]  /*0ac0*/  FFMA R14, R19, R18, R8 ;  /* 0x00000012130e7223 */ /* 0x000fce0000000008 */
.L_x_4:
[----:B------:R-:W-:Y:S05]  /*0ad0*/  BRA.U !UP1, `(.L_x_0) ;  /* 0x0000000109607547 */ /* 0x000fea000b800000 */
[----:B------:R-:W0:Y:S01]  /*0ae0*/  LDC.64 R2, c[0x0][0x390] ;  /* 0x0000e400ff027b82 */ /* 0x000e220000000a00 */
[----:B------:R-:W-:Y:S01]  /*0af0*/  IADD3 R11, PT, PT, R6, R9, RZ ;  /* 0x00000009060b7210 */ /* 0x000fe20007ffe0ff */
[----:B------:R-:W-:Y:S01]  /*0b00*/  UIADD3 UR6, UPT, UPT, -UR6, URZ, URZ ;  /* 0x000000ff06067290 */ /* 0x000fe2000fffe1ff */
[----:B------:R-:W-:-:S05]  /*0b10*/  IADD3 R9, PT, PT, R9, UR7, RZ ;  /* 0x0000000709097c10 */ /* 0x000fca000fffe0ff */
[----:B------:R-:W1:Y:S01]  /*0b20*/  LDC.64 R4, c[0x0][0x380] ;  /* 0x0000e000ff047b82 */ /* 0x000e620000000a00 */
[----:B0-----:R-:W-:-:S03]  /*0b30*/  IMAD.WIDE.U32 R2, R11, 0x4, R2 ;  /* 0x000000040b027825 */ /* 0x001fc600078e0002 */
[----:B------:R-:W-:Y:S02]  /*0b40*/  MOV R6, R2 ;  /* 0x0000000200067202 */ /* 0x000fe40000000f00 */
[----:B------:R-:W-:Y:S01]  /*0b50*/  MOV R11, R3 ;  /* 0x00000003000b7202 */ /* 0x000fe20000000f00 */
[----:B-1----:R-:W-:-:S04]  /*0b60*/  IMAD.WIDE.U32 R4, R9, 0x4, R4 ;  /* 0x0000000409047825 */ /* 0x002fc800078e0004 */
[----:B------:R-:W-:Y:S01]  /*0b70*/  IMAD.MOV.U32 R2, RZ, RZ, R4 ;  /* 0x000000ffff027224 */ /* 0x000fe200078e0004 */
[----:B------:R-:W-:-:S07]  /*0b80*/  MOV R9, R5 ;  /* 0x0000000500097202 */ /* 0x000fce0000000f00 */
.L_x_5:
[----:B------:R-:W-:Y:S02]  /*0b90*/  MOV R3, R9 ;  /* 0x0000000900037202 */ /* 0x000fe40000000f00 */
[----:B------:R-:W-:Y:S02]  /*0ba0*/  MOV R4, R6 ;  /* 0x0000000600047202 */ /* 0x000fe40000000f00 */
[----:B------:R-:W-:Y:S02]  /*0bb0*/  MOV R5, R11 ;  /* 0x0000000b00057202 */ /* 0x000fe40000000f00 */
[----:B------:R0:W2:Y:S04]  /*0bc0*/  LDG.E R3, desc[UR10][R2.64] ;  /* 0x0000000a02037981 */ /* 0x0000a8000c1e1900 */
[----:B------:R-:W2:Y:S01]  /*0bd0*/  LDG.E R4, desc[UR10][R4.64] ;  /* 0x0000000a04047981 */ /* 0x000ea2000c1e1900 */
[----:B------:R-:W-:Y:S01]  /*0be0*/  UIADD3 UR6, UPT, UPT, UR6, 0x1, URZ ;  /* 0x0000000106067890 */ /* 0x000fe2000fffe0ff */
[----:B------:R-:W-:-:S03]  /*0bf0*/  IADD3 R6, P0, PT, R6, 0x4, RZ ;  /* 0x0000000406067810 */ /* 0x000fc60007f1e0ff */
[----:B------:R-:W-:Y:S01]  /*0c00*/  UISETP.NE.AND UP0, UPT, UR6, URZ, UPT ;  /* 0x000000ff0600728c */ /* 0x000fe2000bf05270 */
[----:B0-----:R-:W-:Y:S02]  /*0c10*/  IADD3 R2, P1, PT, R2, 0x4, RZ ;  /* 0x0000000402027810 */ /* 0x001fe40007f3e0ff */
[----:B------:R-:W-:Y:S02]  /*0c20*/  IADD3.X R11, PT, PT, RZ, R11, RZ, P0, !PT ;  /* 0x0000000bff0b7210 */ /* 0x000fe400007fe4ff */
[----:B------:R-:W-:Y:S01]  /*0c30*/  IADD3.X R9, PT, PT, RZ, R9, RZ, P1, !PT ;  /* 0x00000009ff097210 */ /* 0x000fe20000ffe4ff */
[----:B--2--5:R-:W-:-:S03]  /*0c40*/  FFMA R14, R3, R4, R14 ;  /* 0x00000004030e7223 */ /* 0x024fc6000000000e */
[----:B------:R-:W-:Y:S05]  /*0c50*/  BRA.U UP0, `(.L_x_5) ;  /* 0xfffffffd00cc7547 */ /* 0x000fea000b83ffff */
.L_x_0:
[----:B------:R-:W0:Y:S01]  /*0c60*/  LDC.64 R2, c[0x0][0x388] ;  /* 0x0000e200ff027b82 */ /* 0x000e220000000a00 */
[----:B------:R-:W-:-:S04]  /*0c70*/  IMAD R7, R7, UR12, R0 ;  /* 0x0000000c07077c24 */ /* 0x000fc8000f8e0200 */
[----:B0-----:R-:W-:-:S05]  /*0c80*/  IMAD.WIDE.U32 R2, R7, 0x4, R2 ;  /* 0x0000000407027825 */ /* 0x001fca00078e0002 */
[----:B-----5:R-:W-:Y:S01]  /*0c90*/  STG.E desc[UR10][R2.64], R14 ;  /* 0x0000000e02007986 */ /* 0x020fe2000c10190a */
[----:B------:R-:W-:Y:S05]  /*0ca0*/  EXIT ;  /* 0x000000000000794d */ /* 0x000fea0003800000 */
.L_x_6:
[----:B------:R-:W-:-:S00]  /*0cb0*/  BRA `(.L_x_6) ;  /* 0xfffffffc00fc7947 */ /* 0x000fc0000383ffff */
[----:B------:R-:W-:-:S00]  /*0cc0*/  NOP ;  /* 0x0000000000007918 */ /* 0x000fc00000000000 */
        /* <DEDUP_REMOVED lines=11> */
.L_x_36:


//--------------------- .text._Z16roi_align_kernelPKfS0_Pfiiiiif --------------------------
	.section	.text._Z16roi_align_kernelPKfS0_Pfiiiiif,"ax",@progbits
	.align	128
        .global         _Z16roi_align_kernelPKfS0_Pfiiiiif
        .type           _Z16roi_align_kernelPKfS0_Pfiiiiif,@function
        .size           _Z16roi_align_kernelPKfS0_Pfiiiiif,(.L_x_35 - _Z16roi_align_kernelPKfS0_Pfiiiiif)
        .other          _Z16roi_align_kernelPKfS0_Pfiiiiif,@"STO_CUDA_ENTRY STV_DEFAULT"
_Z16roi_align_kernelPKfS0_Pfiiiiif:
.text._Z16roi_align_kernelPKfS0_Pfiiiiif:
[----:B------:R-:W-:Y:S01]  /*0000*/  LDC R1, c[0x0][0x37c] ;  /* 0x0000df00ff017b82 */ /* 0x000fe20000000800 */
[----:B------:R-:W0:Y:S07]  /*0010*/  S2R R5, SR_CTAID.Z ;  /* 0x0000000000057919 */ /* 0x000e2e0000002700 */
[----:B------:R-:W1:Y:S01]  /*0020*/  S2UR UR6, SR_CTAID.Y ;  /* 0x00000000000679c3 */ /* 0x000e620000002600 */
[----:B------:R-:W2:Y:S01]  /*0030*/  LDCU UR7, c[0x0][0x3a8] ;  /* 0x00007500ff0777ac */ /* 0x000ea20008000800 */
[----:B------:R-:W2:Y:S01]  /*0040*/  S2R R4, SR_TID.Y ;  /* 0x0000000000047919 */ /* 0x000ea20000002200 */
[----:B------:R-:W3:Y:S05]  /*0050*/  S2R R6, SR_TID.X ;  /* 0x0000000000067919 */ /* 0x000eea0000002100 */
[----:B------:R-:W1:Y:S02]  /*0060*/  LDC.64 R2, c[0x0][0x398] ;  /* 0x0000e600ff027b82 */ /* 0x000e640000000a00 */
[----:B-1----:R-:W-:-:S04]  /*0070*/  ISETP.LE.AND P0, PT, R3, UR6, PT ;  /* 0x0000000603007c0c */ /* 0x002fc8000bf03270 */
[----:B0-----:R-:W-:-:S04]  /*0080*/  ISETP.GE.OR P0, PT, R5, R2, P0 ;  /* 0x000000020500720c */ /* 0x001fc80000706670 */
[----:B--2---:R-:W-:-:S04]  /*0090*/  ISETP.GE.OR P0, PT, R4, UR7, P0 ;  /* 0x0000000704007c0c */ /* 0x004fc80008706670 */
[----:B---3--:R-:W-:-:S13]  /*00a0*/  ISETP.GE.OR P0, PT, R6, UR7, P0 ;  /* 0x0000000706007c0c */ /* 0x008fda0008706670 */
[----:B------:R-:W-:Y:S05]  /*00b0*/  @P0 EXIT ;  /* 0x000000000000094d */ /* 0x000fea0003800000 */
[----:B------:R-:W0:Y:S01]  /*00c0*/  LDC.64 R10, c[0x0][0x388] ;  /* 0x0000e200ff0a7b82 */ /* 0x000e220000000a00 */
[----:B------:R-:W1:Y:S01]  /*00d0*/  LDCU.64 UR4, c[0x0][0x358] ;  /* 0x00006b00ff0477ac */ /* 0x000e620008000a00 */
[----:B------:R-:W-:Y:S01]  /*00e0*/  IMAD R3, R5, 0x5, RZ ;  /* 0x0000000505037824 */ /* 0x000fe200078e02ff */
[----:B------:R-:W2:Y:S03]  /*00f0*/  LDCU UR8, c[0x0][0x3ac] ;  /* 0x00007580ff0877ac */ /* 0x000ea60008000800 */
[----:B0-----:R-:W-:-:S05]  /*0100*/  IMAD.WIDE.U32 R10, R3, 0x4, R10 ;  /* 0x00000004030a7825 */ /* 0x001fca00078e000a */
[----:B-1----:R-:W2:Y:S04]  /*0110*/  LDG.E R7, desc[UR4][R10.64+0x8] ;  /* 0x000008040a077981 */ /* 0x002ea8000c1e1900 */
[----:B------:R-:W3:Y:S04]  /*0120*/  LDG.E R0, desc[UR4][R10.64+0x10] ;  /* 0x000010040a007981 */ /* 0x000ee8000c1e1900 */
[----:B------:R-:W4:Y:S04]  /*0130*/  LDG.E R8, desc[UR4][R10.64+0x4] ;  /* 0x000004040a087981 */ /* 0x000f28000c1e1900 */
[----:B------:R-:W5:Y:S01]  /*0140*/  LDG.E R9, desc[UR4][R10.64+0xc] ;  /* 0x00000c040a097981 */ /* 0x000f62000c1e1900 */
[----:B------:R-:W-:-:S04]  /*0150*/  I2FP.F32.U32 R3, UR7 ;  /* 0x0000000700037c45 */ /* 0x000fc80008201000 */
[----:B------:R-:W0:Y:S02]  /*0160*/  MUFU.RCP R12, R3 ;  /* 0x00000003000c7308 */ /* 0x000e240000001000 */
[----:B0-----:R-:W-:-:S04]  /*0170*/  FFMA R13, -R3, R12, 1 ;  /* 0x3f800000030d7423 */ /* 0x001fc8000000010c */
[----:B------:R-:W-:Y:S01]  /*0180*/  FFMA R13, R12, R13, R12 ;  /* 0x0000000d0c0d7223 */ /* 0x000fe2000000000c */
[----:B--2---:R-:W-:-:S04]  /*0190*/  FMUL R7, R7, UR8 ;  /* 0x0000000807077c20 */ /* 0x004fc80008400000 */
[----:B---3--:R-:W-:Y:S01]  /*01a0*/  FFMA R0, R0, UR8, -R7 ;  /* 0x0000000800007c23 */ /* 0x008fe20008000807 */
[----:B----4-:R-:W-:-:S04]  /*01b0*/  FMUL R8, R8, UR8 ;  /* 0x0000000808087c20 */ /* 0x010fc80008400000 */
[----:B------:R-:W-:Y:S01]  /*01c0*/  FMNMX R2, R0, 1, !PT ;  /* 0x3f80000000027809 */ /* 0x000fe20007800000 */
[----:B-----5:R-:W-:-:S03]  /*01d0*/  FFMA R0, R9, UR8, -R8 ;  /* 0x0000000809007c23 */ /* 0x020fc60008000808 */
[----:B------:R-:W0:Y:S01]  /*01e0*/  FCHK P0, R2, R3 ;  /* 0x0000000302007302 */ /* 0x000e220000000000 */
[----:B------:R-:W-:Y:S01]  /*01f0*/  FFMA R10, R2, R13, RZ ;  /* 0x0000000d020a7223 */ /* 0x000fe200000000ff */
[----:B------:R-:W-:-:S03]  /*0200*/  FMNMX R0, R0, 1, !PT ;  /* 0x3f80000000007809 */ /* 0x000fc60007800000 */
[----:B------:R-:W-:-:S04]  /*0210*/  FFMA R9, -R3, R10, R2 ;  /* 0x0000000a03097223 */ /* 0x000fc80000000102 */
[----:B------:R-:W-:Y:S01]  /*0220*/  FFMA R10, R13, R9, R10 ;  /* 0x000000090d0a7223 */ /* 0x000fe2000000000a */
[----:B0-----:R-:W-:Y:S06]  /*0230*/  @!P0 BRA `(.L_x_7) ;  /* 0x00000000000c8947 */ /* 0x001fec0003800000 */
[----:B------:R-:W-:-:S07]  /*0240*/  MOV R12, 0x260 ;  /* 0x00000260000c7802 */ /* 0x000fce0000000f00 */
[----:B------:R-:W-:Y:S05]  /*0250*/  CALL.REL.NOINC `($__internal_0_$__cuda_sm3x_div_rn_noftz_f32_slowpath) ;  /* 0x0000000000987944 */ /* 0x000fea0003c00000 */
[----:B------:R-:W-:-:S07]  /*0260*/  IMAD.MOV.U32 R10, RZ, RZ, R2 ;  /* 0x000000ffff0a7224 */ /* 0x000fce00078e0002 */
.L_x_7:
[----:B------:R-:W0:Y:S08]  /*0270*/  MUFU.RCP R2, R3 ;  /* 0x0000000300027308 */ /* 0x000e300000001000 */
[----:B------:R-:W1:Y:S01]  /*0280*/  FCHK P0, R0, R3 ;  /* 0x0000000300007302 */ /* 0x000e620000000000 */
[----:B0-----:R-:W-:-:S04]  /*0290*/  FFMA R9, -R3, R2, 1 ;  /* 0x3f80000003097423 */ /* 0x001fc80000000102 */
[----:B------:R-:W-:-:S04]  /*02a0*/  FFMA R11, R2, R9, R2 ;  /* 0x00000009020b7223 */ /* 0x000fc80000000002 */
[----:B------:R-:W-:-:S04]  /*02b0*/  FFMA R2, R0, R11, RZ ;  /* 0x0000000b00027223 */ /* 0x000fc800000000ff */
[----:B------:R-:W-:-:S04]  /*02c0*/  FFMA R9, -R3, R2, R0 ;  /* 0x0000000203097223 */ /* 0x000fc80000000100 */
[----:B------:R-:W-:Y:S01]  /*02d0*/  FFMA R9, R11, R9, R2 ;  /* 0x000000090b097223 */ /* 0x000fe20000000002 */
[----:B-1----:R-:W-:Y:S06]  /*02e0*/  @!P0 BRA `(.L_x_8) ;  /* 0x0000000000108947 */ /* 0x002fec0003800000 */
[----:B------:R-:W-:Y:S01]  /*02f0*/  IMAD.MOV.U32 R2, RZ, RZ, R0 ;  /* 0x000000ffff027224 */ /* 0x000fe200078e0000 */
[----:B------:R-:W-:-:S07]  /*0300*/  MOV R12, 0x320 ;  /* 0x00000320000c7802 */ /* 0x000fce0000000f00 */
[----:B------:R-:W-:Y:S05]  /*0310*/  CALL.REL.NOINC `($__internal_0_$__cuda_sm3x_div_rn_noftz_f32_slowpath) ;  /* 0x0000000000687944 */ /* 0x000fea0003c00000 */
[----:B------:R-:W-:-:S07]  /*0320*/  IMAD.MOV.U32 R9, RZ, RZ, R2 ;  /* 0x000000ffff097224 */ /* 0x000fce00078e0002 */
.L_x_8:
[----:B------:R-:W-:Y:S01]  /*0330*/  I2FP.F32.U32 R0, R4 ;  /* 0x0000000400007245 */ /* 0x000fe20000201000 */
[----:B------:R-:W0:Y:S01]  /*0340*/  LDC.64 R2, c[0x0][0x3a0] ;  /* 0x0000e800ff027b82 */ /* 0x000e220000000a00 */
[----:B------:R-:W-:Y:S01]  /*0350*/  I2FP.F32.U32 R11, R6 ;  /* 0x00000006000b7245 */ /* 0x000fe20000201000 */
[----:B------:R-:W1:Y:S02]  /*0360*/  LDCU UR7, c[0x0][0x3a8] ;  /* 0x00007500ff0777ac */ /* 0x000e640008000800 */
[----:B------:R-:W-:Y:S02]  /*0370*/  FFMA R0, R0, R10, R7 ;  /* 0x0000000a00007223 */ /* 0x000fe40000000007 */
[----:B------:R-:W-:Y:S02]  /*0380*/  FFMA R11, R11, R9, R8 ;  /* 0x000000090b0b7223 */ /* 0x000fe40000000008 */
[----:B------:R-:W2:Y:S02]  /*0390*/  LDC.64 R8, c[0x0][0x380] ;  /* 0x0000e000ff087b82 */ /* 0x000ea40000000a00 */
[----:B------:R-:W3:Y:S08]  /*03a0*/  F2I.TRUNC.NTZ R0, R0 ;  /* 0x0000000000007305 */ /* 0x000ef0000020f100 */
[----:B------:R-:W4:Y:S01]  /*03b0*/  F2I.TRUNC.NTZ R11, R11 ;  /* 0x0000000b000b7305 */ /* 0x000f22000020f100 */
[----:B---3--:R-:W-:-:S02]  /*03c0*/  VIMNMX R7, PT, PT, RZ, R0, !PT ;  /* 0x00000000ff077248 */ /* 0x008fc40007fe0100 */
[----:B------:R-:W3:Y:S02]  /*03d0*/  LDC R0, c[0x0][0x39c] ;  /* 0x0000e700ff007b82 */ /* 0x000ee40000000800 */
[----:B0-----:R-:W-:Y:S02]  /*03e0*/  VIADDMNMX R7, R2, 0xffffffff, R7, PT ;  /* 0xffffffff02077846 */ /* 0x001fe40003800107 */
[----:B----4-:R-:W-:-:S03]  /*03f0*/  VIMNMX R10, PT, PT, RZ, R11, !PT ;  /* 0x0000000bff0a7248 */ /* 0x010fc60007fe0100 */
[----:B------:R-:W-:Y:S01]  /*0400*/  IMAD R7, R2, UR6, R7 ;  /* 0x0000000602077c24 */ /* 0x000fe2000f8e0207 */
[----:B------:R-:W-:-:S05]  /*0410*/  VIADDMNMX R10, R3, 0xffffffff, R10, PT ;  /* 0xffffffff030a7846 */ /* 0x000fca000380010a */
[----:B------:R-:W-:-:S04]  /*0420*/  IMAD R3, R7, R3, R10 ;  /* 0x0000000307037224 */ /* 0x000fc800078e020a */
[----:B--2---:R-:W-:Y:S02]  /*0430*/  IMAD.WIDE R2, R3, 0x4, R8 ;  /* 0x0000000403027825 */ /* 0x004fe400078e0208 */
[----:B------:R-:W0:Y:S04]  /*0440*/  LDC.64 R8, c[0x0][0x390] ;  /* 0x0000e400ff087b82 */ /* 0x000e280000000a00 */
[----:B------:R-:W2:Y:S01]  /*0450*/  LDG.E R3, desc[UR4][R2.64] ;  /* 0x0000000402037981 */ /* 0x000ea2000c1e1900 */
[----:B---3--:R-:W-:-:S04]  /*0460*/  IMAD R5, R5, R0, UR6 ;  /* 0x0000000605057e24 */ /* 0x008fc8000f8e0200 */
[----:B-1----:R-:W-:-:S04]  /*0470*/  IMAD R5, R5, UR7, R4 ;  /* 0x0000000705057c24 */ /* 0x002fc8000f8e0204 */
[----:B------:R-:W-:-:S04]  /*0480*/  IMAD R5, R5, UR7, R6 ;  /* 0x0000000705057c24 */ /* 0x000fc8000f8e0206 */
[----:B0-----:R-:W-:-:S05]  /*0490*/  IMAD.WIDE.U32 R4, R5, 0x4, R8 ;  /* 0x0000000405047825 */ /* 0x001fca00078e0008 */
[----:B--2---:R-:W-:Y:S01]  /*04a0*/  STG.E desc[UR4][R4.64], R3 ;  /* 0x0000000304007986 */ /* 0x004fe2000c101904 */
[----:B------:R-:W-:Y:S05]  /*04b0*/  EXIT ;  /* 0x000000000000794d */ /* 0x000fea0003800000 */
        .weak           $__internal_0_$__cuda_sm3x_div_rn_noftz_f32_slowpath
        .type           $__internal_0_$__cuda_sm3x_div_rn_noftz_f32_slowpath,@function
        .size           $__internal_0_$__cuda_sm3x_div_rn_noftz_f32_slowpath,(.L_x_35 - $__internal_0_$__cuda_sm3x_div_rn_noftz_f32_slowpath)
$__internal_0_$__cuda_sm3x_div_rn_noftz_f32_slowpath:
[--C-:B------:R-:W-:Y:S01]  /*04c0*/  SHF.R.U32.HI R11, RZ, 0x17, R3.reuse ;  /* 0x00000017ff0b7819 */ /* 0x100fe20000011603 */
[----:B------:R-:W-:Y:S01]  /*04d0*/  IMAD.MOV.U32 R13, RZ, RZ, R3 ;  /* 0x000000ffff0d7224 */ /* 0x000fe200078e0003 */
[----:B------:R-:W-:Y:S02]  /*04e0*/  SHF.R.U32.HI R9, RZ, 0x17, R2 ;  /* 0x00000017ff097819 */ /* 0x000fe40000011602 */
[----:B------:R-:W-:Y:S02]  /*04f0*/  LOP3.LUT R11, R11, 0xff, RZ, 0xc0, !PT ;  /* 0x000000ff0b0b7812 */ /* 0x000fe400078ec0ff */
[----:B------:R-:W-:-:S03]  /*0500*/  LOP3.LUT R16, R9, 0xff, RZ, 0xc0, !PT ;  /* 0x000000ff09107812 */ /* 0x000fc600078ec0ff */
[----:B------:R-:W-:Y:S02]  /*0510*/  VIADD R15, R11, 0xffffffff ;  /* 0xffffffff0b0f7836 */ /* 0x000fe40000000000 */
[----:B------:R-:W-:-:S03]  /*0520*/  VIADD R14, R16, 0xffffffff ;  /* 0xffffffff100e7836 */ /* 0x000fc60000000000 */
[----:B------:R-:W-:-:S04]  /*0530*/  ISETP.GT.U32.AND P0, PT, R15, 0xfd, PT ;  /* 0x000000fd0f00780c */ /* 0x000fc80003f04070 */
[----:B------:R-:W-:-:S13]  /*0540*/  ISETP.GT.U32.OR P0, PT, R14, 0xfd, P0 ;  /* 0x000000fd0e00780c */ /* 0x000fda0000704470 */
[----:B------:R-:W-:Y:S01]  /*0550*/  @!P0 IMAD.MOV.U32 R9, RZ, RZ, RZ ;  /* 0x000000ffff098224 */ /* 0x000fe200078e00ff */
[----:B------:R-:W-:Y:S06]  /*0560*/  @!P0 BRA `(.L_x_9) ;  /* 0x00000000005c8947 */ /* 0x000fec0003800000 */
[----:B------:R-:W-:Y:S02]  /*0570*/  FSETP.GTU.FTZ.AND P0, PT, |R2|, +INF , PT ;  /* 0x7f8000000200780b */ /* 0x000fe40003f1c200 */
[----:B------:R-:W-:-:S04]  /*0580*/  FSETP.GTU.FTZ.AND P1, PT, |R3|, +INF , PT ;  /* 0x7f8000000300780b */ /* 0x000fc80003f3c200 */
[----:B------:R-:W-:-:S13]  /*0590*/  PLOP3.LUT P0, PT, P0, P1, PT, 0xf8, 0x8f ;  /* 0x00000000008f781c */ /* 0x000fda0000703f70 */
[----:B------:R-:W-:Y:S05]  /*05a0*/  @P0 BRA `(.L_x_10) ;  /* 0x0000000400440947 */ /* 0x000fea0003800000 */
[----:B------:R-:W-:-:S13]  /*05b0*/  LOP3.LUT P0, RZ, R13, 0x7fffffff, R2, 0xc8, !PT ;  /* 0x7fffffff0dff7812 */ /* 0x000fda000780c802 */
[----:B------:R-:W-:Y:S05]  /*05c0*/  @!P0 BRA `(.L_x_11) ;  /* 0x0000000400348947 */ /* 0x000fea0003800000 */
[C---:B------:R-:W-:Y:S02]  /*05d0*/  FSETP.NEU.FTZ.AND P2, PT, |R2|.reuse, +INF , PT ;  /* 0x7f8000000200780b */ /* 0x040fe40003f5d200 */
[----:B------:R-:W-:Y:S02]  /*05e0*/  FSETP.NEU.FTZ.AND P1, PT, |R3|, +INF , PT ;  /* 0x7f8000000300780b */ /* 0x000fe40003f3d200 */
[----:B------:R-:W-:-:S11]  /*05f0*/  FSETP.NEU.FTZ.AND P0, PT, |R2|, +INF , PT ;  /* 0x7f8000000200780b */ /* 0x000fd60003f1d200 */
[----:B------:R-:W-:Y:S05]  /*0600*/  @!P1 BRA !P2, `(.L_x_11) ;  /* 0x0000000400249947 */ /* 0x000fea0005000000 */
[----:B------:R-:W-:-:S04]  /*0610*/  LOP3.LUT P2, RZ, R2, 0x7fffffff, RZ, 0xc0, !PT ;  /* 0x7fffffff02ff7812 */ /* 0x000fc8000784c0ff */
[----:B------:R-:W-:-:S13]  /*0620*/  PLOP3.LUT P1, PT, P1, P2, PT, 0x2f, 0xf2 ;  /* 0x0000000000f2781c */ /* 0x000fda0000f24577 */
[----:B------:R-:W-:Y:S05]  /*0630*/  @P1 BRA `(.L_x_12) ;  /* 0x0000000400101947 */ /* 0x000fea0003800000 */
[----:B------:R-:W-:-:S04]  /*0640*/  LOP3.LUT P1, RZ, R13, 0x7fffffff, RZ, 0xc0, !PT ;  /* 0x7fffffff0dff7812 */ /* 0x000fc8000782c0ff */
[----:B------:R-:W-:-:S13]  /*0650*/  PLOP3.LUT P0, PT, P0, P1, PT, 0x2f, 0xf2 ;  /* 0x0000000000f2781c */ /* 0x000fda0000702577 */
[----:B------:R-:W-:Y:S05]  /*0660*/  @P0 BRA `(.L_x_13) ;  /* 0x0000000000f80947 */ /* 0x000fea0003800000 */
[----:B------:R-:W-:Y:S02]  /*0670*/  ISETP.GE.AND P0, PT, R14, RZ, PT ;  /* 0x000000ff0e00720c */ /* 0x000fe40003f06270 */
[----:B------:R-:W-:-:S11]  /*0680*/  ISETP.GE.AND P1, PT, R15, RZ, PT ;  /* 0x000000ff0f00720c */ /* 0x000fd60003f26270 */
[----:B------:R-:W-:Y:S02]  /*0690*/  @P0 IMAD.MOV.U32 R9, RZ, RZ, RZ ;  /* 0x000000ffff090224 */ /* 0x000fe400078e00ff */
[----:B------:R-:W-:Y:S01]  /*06a0*/  @!P0 FFMA R2, R2, 1.84467440737095516160e+19, RZ ;  /* 0x5f80000002028823 */ /* 0x000fe200000000ff */
[----:B------:R-:W-:Y:S02]  /*06b0*/  @!P0 IMAD.MOV.U32 R9, RZ, RZ, -0x40 ;  /* 0xffffffc0ff098424 */ /* 0x000fe400078e00ff */
[----:B------:R-:W-:Y:S02]  /*06c0*/  @!P1 FFMA R13, R3, 1.84467440737095516160e+19, RZ ;  /* 0x5f800000030d9823 */ /* 0x000fe400000000ff */
[----:B------:R-:W-:-:S07]  /*06d0*/  @!P1 VIADD R9, R9, 0x40 ;  /* 0x0000004009099836 */ /* 0x000fce0000000000 */
.L_x_9:
[----:B------:R-:W-:-:S05]  /*06e0*/  LEA R14, R11, 0xc0800000, 0x17 ;  /* 0xc08000000b0e7811 */ /* 0x000fca00078eb8ff */
[----:B------:R-:W-:Y:S02]  /*06f0*/  IMAD.IADD R14, R13, 0x1, -R14 ;  /* 0x000000010d0e7824 */ /* 0x000fe400078e0a0e */
[----:B------:R-:W-:Y:S02]  /*0700*/  VIADD R13, R16, 0xffffff81 ;  /* 0xffffff81100d7836 */ /* 0x000fe40000000000 */
[----:B------:R0:W1:Y:S01]  /*0710*/  MUFU.RCP R15, R14 ;  /* 0x0000000e000f7308 */ /* 0x0000620000001000 */
[----:B------:R-:W-:Y:S01]  /*0720*/  FADD.FTZ R17, -R14, -RZ ;  /* 0x800000ff0e117221 */ /* 0x000fe20000010100 */
[C---:B------:R-:W-:Y:S01]  /*0730*/  IMAD R2, R13.reuse, -0x800000, R2 ;  /* 0xff8000000d027824 */ /* 0x040fe200078e0202 */
[----:B0-----:R-:W-:-:S05]  /*0740*/  IADD3 R14, PT, PT, R13, 0x7f, -R11 ;  /* 0x0000007f0d0e7810 */ /* 0x001fca0007ffe80b */
[----:B------:R-:W-:Y:S02]  /*0750*/  IMAD.IADD R14, R14, 0x1, R9 ;  /* 0x000000010e0e7824 */ /* 0x000fe400078e0209 */
[----:B-1----:R-:W-:-:S04]  /*0760*/  FFMA R16, R15, R17, 1 ;  /* 0x3f8000000f107423 */ /* 0x002fc80000000011 */
[----:B------:R-:W-:-:S04]  /*0770*/  FFMA R18, R15, R16, R15 ;  /* 0x000000100f127223 */ /* 0x000fc8000000000f */
[----:B------:R-:W-:-:S04]  /*0780*/  FFMA R15, R2, R18, RZ ;  /* 0x00000012020f7223 */ /* 0x000fc800000000ff */
[----:B------:R-:W-:-:S04]  /*0790*/  FFMA R16, R17, R15, R2 ;  /* 0x0000000f11107223 */ /* 0x000fc80000000002 */
[----:B------:R-:W-:-:S04]  /*07a0*/  FFMA R15, R18, R16, R15 ;  /* 0x00000010120f7223 */ /* 0x000fc8000000000f */
[----:B------:R-:W-:-:S04]  /*07b0*/  FFMA R16, R17, R15, R2 ;  /* 0x0000000f11107223 */ /* 0x000fc80000000002 */
[----:B------:R-:W-:-:S05]  /*07c0*/  FFMA R2, R18, R16, R15 ;  /* 0x0000001012027223 */ /* 0x000fca000000000f */
[----:B------:R-:W-:-:S04]  /*07d0*/  SHF.R.U32.HI R11, RZ, 0x17, R2 ;  /* 0x00000017ff0b7819 */ /* 0x000fc80000011602 */
[----:B------:R-:W-:-:S05]  /*07e0*/  LOP3.LUT R11, R11, 0xff, RZ, 0xc0, !PT ;  /* 0x000000ff0b0b7812 */ /* 0x000fca00078ec0ff */
[----:B------:R-:W-:-:S04]  /*07f0*/  IMAD.IADD R13, R11, 0x1, R14 ;  /* 0x000000010b0d7824 */ /* 0x000fc800078e020e */
[----:B------:R-:W-:-:S05]  /*0800*/  VIADD R9, R13, 0xffffffff ;  /* 0xffffffff0d097836 */ /* 0x000fca0000000000 */
[----:B------:R-:W-:-:S13]  /*0810*/  ISETP.GE.U32.AND P0, PT, R9, 0xfe, PT ;  /* 0x000000fe0900780c */ /* 0x000fda0003f06070 */
[----:B------:R-:W-:Y:S05]  /*0820*/  @!P0 BRA `(.L_x_14) ;  /* 0x0000000000808947 */ /* 0x000fea0003800000 */
[----:B------:R-:W-:-:S13]  /*0830*/  ISETP.GT.AND P0, PT, R13, 0xfe, PT ;  /* 0x000000fe0d00780c */ /* 0x000fda0003f04270 */
[----:B------:R-:W-:Y:S05]  /*0840*/  @P0 BRA `(.L_x_15) ;  /* 0x00000000006c0947 */ /* 0x000fea0003800000 */
[----:B------:R-:W-:-:S13]  /*0850*/  ISETP.GE.AND P0, PT, R13, 0x1, PT ;  /* 0x000000010d00780c */ /* 0x000fda0003f06270 */
[----:B------:R-:W-:Y:S05]  /*0860*/  @P0 BRA `(.L_x_16) ;  /* 0x0000000000980947 */ /* 0x000fea0003800000 */
[----:B------:R-:W-:Y:S02]  /*0870*/  ISETP.GE.AND P0, PT, R13, -0x18, PT ;  /* 0xffffffe80d00780c */ /* 0x000fe40003f06270 */
[----:B------:R-:W-:-:S11]  /*0880*/  LOP3.LUT R2, R2, 0x80000000, RZ, 0xc0, !PT ;  /* 0x8000000002027812 */ /* 0x000fd600078ec0ff */
[----:B------:R-:W-:Y:S05]  /*0890*/  @!P0 BRA `(.L_x_16) ;  /* 0x00000000008c8947 */ /* 0x000fea0003800000 */
[CCC-:B------:R-:W-:Y:S01]  /*08a0*/  FFMA.RZ R9, R18.reuse, R16.reuse, R15.reuse ;  /* 0x0000001012097223 */ /* 0x1c0fe2000000c00f */
[CCC-:B------:R-:W-:Y:S01]  /*08b0*/  FFMA.RM R14, R18.reuse, R16.reuse, R15.reuse ;  /* 0x00000010120e7223 */ /* 0x1c0fe2000000400f */
[C---:B------:R-:W-:Y:S02]  /*08c0*/  ISETP.NE.AND P2, PT, R13.reuse, RZ, PT ;  /* 0x000000ff0d00720c */ /* 0x040fe40003f45270 */
[----:B------:R-:W-:Y:S02]  /*08d0*/  ISETP.NE.AND P1, PT, R13, RZ, PT ;  /* 0x000000ff0d00720c */ /* 0x000fe40003f25270 */
[----:B------:R-:W-:Y:S01]  /*08e0*/  LOP3.LUT R11, R9, 0x7fffff, RZ, 0xc0, !PT ;  /* 0x007fffff090b7812 */ /* 0x000fe200078ec0ff */
[----:B------:R-:W-:Y:S01]  /*08f0*/  FFMA.RP R9, R18, R16, R15 ;  /* 0x0000001012097223 */ /* 0x000fe2000000800f */
[----:B------:R-:W-:Y:S02]  /*0900*/  VIADD R16, R13, 0x20 ;  /* 0x000000200d107836 */ /* 0x000fe40000000000 */
[----:B------:R-:W-:Y:S01]  /*0910*/  LOP3.LUT R11, R11, 0x800000, RZ, 0xfc, !PT ;  /* 0x008000000b0b7812 */ /* 0x000fe200078efcff */
[----:B------:R-:W-:Y:S01]  /*0920*/  IMAD.MOV R13, RZ, RZ, -R13 ;  /* 0x000000ffff0d7224 */ /* 0x000fe200078e0a0d */
[----:B------:R-:W-:-:S02]  /*0930*/  FSETP.NEU.FTZ.AND P0, PT, R9, R14, PT ;  /* 0x0000000e0900720b */ /* 0x000fc40003f1d000 */
[----:B------:R-:W-:Y:S02]  /*0940*/  SHF.L.U32 R16, R11, R16, RZ ;  /* 0x000000100b107219 */ /* 0x000fe400000006ff */
[----:B------:R-:W-:Y:S02]  /*0950*/  SEL R14, R13, RZ, P2 ;  /* 0x000000ff0d0e7207 */ /* 0x000fe40001000000 */
[----:B------:R-:W-:Y:S02]  /*0960*/  ISETP.NE.AND P1, PT, R16, RZ, P1 ;  /* 0x000000ff1000720c */ /* 0x000fe40000f25270 */
[----:B------:R-:W-:Y:S02]  /*0970*/  SHF.R.U32.HI R14, RZ, R14, R11 ;  /* 0x0000000eff0e7219 */ /* 0x000fe4000001160b */
[----:B------:R-:W-:Y:S02]  /*0980*/  PLOP3.LUT P0, PT, P0, P1, PT, 0xf8, 0x8f ;  /* 0x00000000008f781c */ /* 0x000fe40000703f70 */
[----:B------:R-:W-:-:S02]  /*0990*/  SHF.R.U32.HI R16, RZ, 0x1, R14 ;  /* 0x00000001ff107819 */ /* 0x000fc4000001160e */
[----:B------:R-:W-:-:S04]  /*09a0*/  SEL R9, RZ, 0x1, !P0 ;  /* 0x00000001ff097807 */ /* 0x000fc80004000000 */
[----:B------:R-:W-:-:S04]  /*09b0*/  LOP3.LUT R9, R9, 0x1, R16, 0xf8, !PT ;  /* 0x0000000109097812 */ /* 0x000fc800078ef810 */
[----:B------:R-:W-:-:S05]  /*09c0*/  LOP3.LUT R9, R9, R14, RZ, 0xc0, !PT ;  /* 0x0000000e09097212 */ /* 0x000fca00078ec0ff */
[----:B------:R-:W-:-:S05]  /*09d0*/  IMAD.IADD R9, R16, 0x1, R9 ;  /* 0x0000000110097824 */ /* 0x000fca00078e0209 */
[----:B------:R-:W-:Y:S01]  /*09e0*/  LOP3.LUT R2, R9, R2, RZ, 0xfc, !PT ;  /* 0x0000000209027212 */ /* 0x000fe200078efcff */
[----:B------:R-:W-:Y:S06]  /*09f0*/  BRA `(.L_x_16) ;  /* 0x0000000000347947 */ /* 0x000fec0003800000 */
.L_x_15:
[----:B------:R-:W-:-:S04]  /*0a00*/  LOP3.LUT R2, R2, 0x80000000, RZ, 0xc0, !PT ;  /* 0x8000000002027812 */ /* 0x000fc800078ec0ff */
[----:B------:R-:W-:Y:S01]  /*0a10*/  LOP3.LUT R2, R2, 0x7f800000, RZ, 0xfc, !PT ;  /* 0x7f80000002027812 */ /* 0x000fe200078efcff */
[----:B------:R-:W-:Y:S06]  /*0a20*/  BRA `(.L_x_16) ;  /* 0x0000000000287947 */ /* 0x000fec0003800000 */
.L_x_14:
[----:B------:R-:W-:Y:S01]  /*0a30*/  IMAD R2, R14, 0x800000, R2 ;  /* 0x008000000e027824 */ /* 0x000fe200078e0202 */
[----:B------:R-:W-:Y:S06]  /*0a40*/  BRA `(.L_x_16) ;  /* 0x0000000000207947 */ /* 0x000fec0003800000 */
.L_x_13:
[----:B------:R-:W-:-:S04]  /*0a50*/  LOP3.LUT R2, R13, 0x80000000, R2, 0x48, !PT ;  /* 0x800000000d027812 */ /* 0x000fc800078e4802 */
[----:B------:R-:W-:Y:S01]  /*0a60*/  LOP3.LUT R2, R2, 0x7f800000, RZ, 0xfc, !PT ;  /* 0x7f80000002027812 */ /* 0x000fe200078efcff */
[----:B------:R-:W-:Y:S06]  /*0a70*/  BRA `(.L_x_16) ;  /* 0x0000000000147947 */ /* 0x000fec0003800000 */
.L_x_12:
[----:B------:R-:W-:Y:S01]  /*0a80*/  LOP3.LUT R2, R13, 0x80000000, R2, 0x48, !PT ;  /* 0x800000000d027812 */ /* 0x000fe200078e4802 */
[----:B------:R-:W-:Y:S06]  /*0a90*/  BRA `(.L_x_16) ;  /* 0x00000000000c7947 */ /* 0x000fec0003800000 */
.L_x_11:
[----:B------:R-:W0:Y:S01]  /*0aa0*/  MUFU.RSQ R2, -QNAN ;  /* 0xffc0000000027908 */ /* 0x000e220000001400 */
[----:B------:R-:W-:Y:S05]  /*0ab0*/  BRA `(.L_x_16) ;  /* 0x0000000000047947 */ /* 0x000fea0003800000 */
.L_x_10:
[----:B------:R-:W-:-:S07]  /*0ac0*/  FADD.FTZ R2, R2, R3 ;  /* 0x0000000302027221 */ /* 0x000fce0000010000 */
.L_x_16:
[----:B------:R-:W-:-:S04]  /*0ad0*/  IMAD.MOV.U32 R13, RZ, RZ, 0x0 ;  /* 0x00000000ff0d7424 */ /* 0x000fc800078e00ff */
[----:B0-----:R-:W-:Y:S05]  /*0ae0*/  RET.REL.NODEC R12 `(_Z16roi_align_kernelPKfS0_Pfiiiiif) ;  /* 0xfffffff40c447950 */ /* 0x001fea0003c3ffff */
.L_x_17:
        /* <DEDUP_REMOVED lines=9> */
.L_x_35:


//--------------------- .text._Z14rpn_cls_kernelPKfPfS0_S0_iiii --------------------------
	.section	.text._Z14rpn_cls_kernelPKfPfS0_S0_iiii,"ax",@progbits
	.align	128
        .global         _Z14rpn_cls_kernelPKfPfS0_S0_iiii
        .type           _Z14rpn_cls_kernelPKfPfS0_S0_iiii,@function
        .size           _Z14rpn_cls_kernelPKfPfS0_S0_iiii,(.L_x_38 - _Z14rpn_cls_kernelPKfPfS0_S0_iiii)
        .other          _Z14rpn_cls_kernelPKfPfS0_S0_iiii,@"STO_CUDA_ENTRY STV_DEFAULT"
_Z14rpn_cls_kernelPKfPfS0_S0_iiii:
.text._Z14rpn_cls_kernelPKfPfS0_S0_iiii:
[----:B------:R-:W-:Y:S01]  /*0000*/  LDC R1, c[0x0][0x37c] ;  /* 0x0000df00ff017b82 */ /* 0x000fe20000000800 */
[----:B------:R-:W0:Y:S07]  /*0010*/  S2R R4, SR_TID.Y ;  /* 0x0000000000047919 */ /* 0x000e2e0000002200 */
[----:B------:R-:W1:Y:S01]  /*0020*/  S2UR UR5, SR_CTAID.Y ;  /* 0x00000000000579c3 */ /* 0x000e620000002600 */
[----:B------:R-:W1:Y:S01]  /*0030*/  LDCU UR4, c[0x0][0x364] ;  /* 0x00006c80ff0477ac */ /* 0x000e620008000800 */
[----:B------:R-:W2:Y:S01]  /*0040*/  S2R R6, SR_TID.X ;  /* 0x0000000000067919 */ /* 0x000ea20000002100 */
[----:B------:R-:W3:Y:S01]  /*0050*/  LDCU.64 UR12, c[0x0][0x3a8] ;  /* 0x00007500ff0c77ac */ /* 0x000ee20008000a00 */
[----:B------:R-:W4:Y:S04]  /*0060*/  S2R R0, SR_CTAID.Z ;  /* 0x0000000000007919 */ /* 0x000f280000002700 */
[----:B------:R-:W5:Y:S08]  /*0070*/  LDC R3, c[0x0][0x3a4] ;  /* 0x0000e900ff037b82 */ /* 0x000f700000000800 */
[----:B------:R-:W2:Y:S08]  /*0080*/  S2UR UR6, SR_CTAID.X ;  /* 0x00000000000679c3 */ /* 0x000eb00000002500 */
[----:B------:R-:W2:Y:S01]  /*0090*/  LDC R5, c[0x0][0x360] ;  /* 0x0000d800ff057b82 */ /* 0x000ea20000000800 */
[----:B-1----:R-:W-:-:S02]  /*00a0*/  UIMAD UR5, UR5, UR4, URZ ;  /* 0x00000004050572a4 */ /* 0x002fc4000f8e02ff */
[----:B---3--:R-:W-:-:S04]  /*00b0*/  USHF.L.U32 UR4, UR13, 0x1, URZ ;  /* 0x000000010d047899 */ /* 0x008fc800080006ff */
[----:B0-----:R-:W-:-:S04]  /*00c0*/  IADD3 R2, PT, PT, R4, UR5, RZ ;  /* 0x0000000504027c10 */ /* 0x001fc8000fffe0ff */
[----:B-----5:R-:W-:-:S04]  /*00d0*/  ISETP.GE.AND P0, PT, R2, R3, PT ;  /* 0x000000030200720c */ /* 0x020fc80003f06270 */
[----:B----4-:R-:W-:Y:S01]  /*00e0*/  ISETP.GE.OR P0, PT, R0, UR4, P0 ;  /* 0x0000000400007c0c */ /* 0x010fe20008706670 */
[----:B--2---:R-:W-:-:S05]  /*00f0*/  IMAD R5, R5, UR6, R6 ;  /* 0x0000000605057c24 */ /* 0x004fca000f8e0206 */
[----:B------:R-:W-:-:S13]  /*0100*/  ISETP.GE.OR P0, PT, R5, UR12, P0 ;  /* 0x0000000c05007c0c */ /* 0x000fda0008706670 */
[----:B------:R-:W-:Y:S05]  /*0110*/  @P0 EXIT ;  /* 0x000000000000094d */ /* 0x000fea0003800000 */
[----:B------:R-:W0:Y:S01]  /*0120*/  LDC.64 R20, c[0x0][0x398] ;  /* 0x0000e600ff147b82 */ /* 0x000e220000000a00 */
[----:B------:R-:W1:Y:S01]  /*0130*/  LDCU.64 UR10, c[0x0][0x358] ;  /* 0x00006b00ff0a77ac */ /* 0x000e620008000a00 */
[----:B------:R-:W2:Y:S01]  /*0140*/  LDCU UR6, c[0x0][0x3a0] ;  /* 0x00007400ff0677ac */ /* 0x000ea20008000800 */
[----:B0-----:R-:W-:-:S06]  /*0150*/  IMAD.WIDE.U32 R20, R0, 0x4, R20 ;  /* 0x0000000400147825 */ /* 0x001fcc00078e0014 */
[----:B-1----:R0:W5:Y:S01]  /*0160*/  LDG.E R20, desc[UR10][R20.64] ;  /* 0x0000000a14147981 */ /* 0x002162000c1e1900 */
[----:B--2---:R-:W-:-:S09]  /*0170*/  UISETP.GE.AND UP0, UPT, UR6, 0x1, UPT ;  /* 0x000000010600788c */ /* 0x004fd2000bf06270 */
[----:B0-----:R-:W-:Y:S05]  /*0180*/  BRA.U !UP0, `(.L_x_18) ;  /* 0x0000000908647547 */ /* 0x001fea000b800000 */
[----:B------:R-:W-:Y:S02]  /*0190*/  UISETP.GE.U32.AND UP1, UPT, UR6, 0x8, UPT ;  /* 0x000000080600788c */ /* 0x000fe4000bf26070 */
[----:B------:R-:W-:Y:S01]  /*01a0*/  IMAD R6, R0, UR6, RZ ;  /* 0x0000000600067c24 */ /* 0x000fe2000f8e02ff */
[----:B------:R-:W-:Y:S01]  /*01b0*/  ULOP3.LUT UR7, UR6, 0x7, URZ, 0xc0, !UPT ;  /* 0x0000000706077892 */ /* 0x000fe2000f8ec0ff */
[----:B------:R-:W-:-:S03]  /*01c0*/  UMOV UR4, URZ ;  /* 0x000000ff00047c82 */ /* 0x000fc60008000000 */
[----:B------:R-:W-:Y:S02]  /*01d0*/  UISETP.NE.AND UP0, UPT, UR7, URZ, UPT ;  /* 0x000000ff0700728c */ /* 0x000fe4000bf05270 */
[----:B------:R-:W-:Y:S09]  /*01e0*/  BRA.U !UP1, `(.L_x_19) ;  /* 0x0000000509187547 */ /* 0x000ff2000b800000 */
[----:B------:R-:W0:Y:S01]  /*01f0*/  LDC.64 R22, c[0x0][0x390] ;  /* 0x0000e400ff167b82 */ /* 0x000e220000000a00 */
[C---:B------:R-:W-:Y:S01]  /*0200*/  IADD3 R4, PT, PT, R3.reuse, UR5, R4 ;  /* 0x0000000503047c10 */ /* 0x040fe2000fffe004 */
[C-C-:B------:R-:W-:Y:S01]  /*0210*/  IMAD R12, R3.reuse, 0x3, R2.reuse ;  /* 0x00000003030c7824 */ /* 0x140fe200078e0202 */
[CC--:B------:R-:W-:Y:S01]  /*0220*/  LEA R10, R3.reuse, R2.reuse, 0x1 ;  /* 0x00000002030a7211 */ /* 0x0c0fe200078e08ff */
[C-C-:B------:R-:W-:Y:S01]  /*0230*/  IMAD R16, R3.reuse, 0x5, R2.reuse ;  /* 0x0000000503107824 */ /* 0x140fe200078e0202 */
[C---:B------:R-:W-:Y:S01]  /*0240*/  LEA R14, R3.reuse, R2, 0x2 ;  /* 0x00000002030e7211 */ /* 0x040fe200078e10ff */
[C-C-:B------:R-:W-:Y:S01]  /*0250*/  IMAD R18, R3.reuse, 0x6, R2.reuse ;  /* 0x0000000603127824 */ /* 0x140fe200078e0202 */
[----:B------:R-:W-:Y:S01]  /*0260*/  ULOP3.LUT UR4, UR6, 0x7ffffff8, URZ, 0xc0, !UPT ;  /* 0x7ffffff806047892 */ /* 0x000fe2000f8ec0ff */
[C---:B------:R-:W-:Y:S02]  /*0270*/  IMAD R26, R3.reuse, 0x7, R2 ;  /* 0x00000007031a7824 */ /* 0x040fe400078e0202 */
[----:B------:R-:W-:Y:S01]  /*0280*/  IMAD R7, R3, UR12, RZ ;  /* 0x0000000c03077c24 */ /* 0x000fe2000f8e02ff */
[----:B------:R-:W-:Y:S01]  /*0290*/  UIADD3 UR8, UPT, UPT, -UR4, URZ, URZ ;  /* 0x000000ff04087290 */ /* 0x000fe2000fffe1ff */
[----:B------:R-:W-:-:S02]  /*02a0*/  IMAD R8, R2, UR12, R5 ;  /* 0x0000000c02087c24 */ /* 0x000fc4000f8e0205 */
[--C-:B------:R-:W-:Y:S02]  /*02b0*/  IMAD R4, R4, UR12, R5.reuse ;  /* 0x0000000c04047c24 */ /* 0x100fe4000f8e0205 */
[--C-:B------:R-:W-:Y:S02]  /*02c0*/  IMAD R10, R10, UR12, R5.reuse ;  /* 0x0000000c0a0a7c24 */ /* 0x100fe4000f8e0205 */
[--C-:B------:R-:W-:Y:S02]  /*02d0*/  IMAD R12, R12, UR12, R5.reuse ;  /* 0x0000000c0c0c7c24 */ /* 0x100fe4000f8e0205 */
[--C-:B------:R-:W-:Y:S02]  /*02e0*/  IMAD R9, R14, UR12, R5.reuse ;  /* 0x0000000c0e097c24 */ /* 0x100fe4000f8e0205 */
[----:B------:R-:W-:Y:S02]  /*02f0*/  IMAD R11, R16, UR12, R5 ;  /* 0x0000000c100b7c24 */ /* 0x000fe4000f8e0205 */
[----:B0-----:R-:W-:-:S04]  /*0300*/  IMAD.WIDE.U32 R22, R6, 0x4, R22 ;  /* 0x0000000406167825 */ /* 0x001fc800078e0016 */
[--C-:B------:R-:W-:Y:S01]  /*0310*/  IMAD R13, R18, UR12, R5.reuse ;  /* 0x0000000c120d7c24 */ /* 0x100fe2000f8e0205 */
[----:B------:R-:W-:Y:S01]  /*0320*/  IADD3 R21, P0, PT, R22, 0x10, RZ ;  /* 0x0000001016157810 */ /* 0x000fe20007f1e0ff */
[----:B------:R-:W-:-:S03]  /*0330*/  IMAD R26, R26, UR12, R5 ;  /* 0x0000000c1a1a7c24 */ /* 0x000fc6000f8e0205 */
[----:B------:R-:W-:-:S09]  /*0340*/  IADD3.X R22, PT, PT, RZ, R23, RZ, P0, !PT ;  /* 0x00000017ff167210 */ /* 0x000fd200007fe4ff */
.L_x_20:
[----:B------:R-:W0:Y:S01]  /*0350*/  LDC.64 R14, c[0x0][0x380] ;  /* 0x0000e000ff0e7b82 */ /* 0x000e220000000a00 */
[----:B------:R-:W-:Y:S02]  /*0360*/  MOV R16, R21 ;  /* 0x0000001500107202 */ /* 0x000fe40000000f00 */
[----:B------:R-:W-:-:S05]  /*0370*/  MOV R17, R22 ;  /* 0x0000001600117202 */ /* 0x000fca0000000f00 */
[----:B------:R-:W2:Y:S04]  /*0380*/  LDG.E R21, desc[UR10][R16.64+-0x10] ;  /* 0xfffff00a10157981 */ /* 0x000ea8000c1e1900 */
[----:B------:R-:W3:Y:S04]  /*0390*/  LDG.E R28, desc[UR10][R16.64+-0x8] ;  /* 0xfffff80a101c7981 */ /* 0x000ee8000c1e1900 */
[----:B------:R-:W4:Y:S01]  /*03a0*/  LDG.E R27, desc[UR10][R16.64+-0x4] ;  /* 0xfffffc0a101b7981 */ /* 0x000f22000c1e1900 */
[----:B0-----:R-:W-:-:S06]  /*03b0*/  IMAD.WIDE R24, R8, 0x4, R14 ;  /* 0x0000000408187825 */ /* 0x001fcc00078e020e */
[----:B------:R-:W2:Y:S01]  /*03c0*/  LDG.E R24, desc[UR10][R24.64] ;  /* 0x0000000a18187981 */ /* 0x000ea2000c1e1900 */
[----:B------:R-:W-:-:S04]  /*03d0*/  IMAD.WIDE R22, R4, 0x4, R14 ;  /* 0x0000000404167825 */ /* 0x000fc800078e020e */
[----:B------:R-:W-:Y:S02]  /*03e0*/  IMAD.WIDE R18, R10, 0x4, R14 ;  /* 0x000000040a127825 */ /* 0x000fe400078e020e */
[----:B------:R-:W3:Y:S04]  /*03f0*/  LDG.E R22, desc[UR10][R22.64] ;  /* 0x0000000a16167981 */ /* 0x000ee8000c1e1900 */
[----:B------:R-:W4:Y:S01]  /*0400*/  LDG.E R19, desc[UR10][R18.64] ;  /* 0x0000000a12137981 */ /* 0x000f22000c1e1900 */
[----:B--2--5:R-:W-:-:S03]  /*0410*/  FFMA R29, R21, R24, R20 ;  /* 0x00000018151d7223 */ /* 0x024fc60000000014 */
[----:B------:R-:W3:Y:S01]  /*0420*/  LDG.E R24, desc[UR10][R16.64+-0xc] ;  /* 0xfffff40a10187981 */ /* 0x000ee2000c1e1900 */
[----:B------:R-:W-:-:S06]  /*0430*/  IMAD.WIDE R20, R12, 0x4, R14 ;  /* 0x000000040c147825 */ /* 0x000fcc00078e020e */
[----:B------:R-:W2:Y:S01]  /*0440*/  LDG.E R20, desc[UR10][R20.64] ;  /* 0x0000000a14147981 */ /* 0x000ea2000c1e1900 */
[----:B---3--:R-:W-:Y:S01]  /*0450*/  FFMA R29, R24, R22, R29 ;  /* 0x00000016181d7223 */ /* 0x008fe2000000001d */
[----:B------:R-:W-:-:S04]  /*0460*/  IMAD.WIDE R24, R9, 0x4, R14 ;  /* 0x0000000409187825 */ /* 0x000fc800078e020e */
[----:B----4-:R-:W-:Y:S01]  /*0470*/  FFMA R28, R28, R19, R29 ;  /* 0x000000131c1c7223 */ /* 0x010fe2000000001d */
[----:B------:R-:W-:Y:S01]  /*0480*/  IMAD.WIDE R22, R11, 0x4, R14 ;  /* 0x000000040b167825 */ /* 0x000fe200078e020e */
[----:B------:R-:W3:Y:S03]  /*0490*/  LDG.E R29, desc[UR10][R16.64+0x8] ;  /* 0x0000080a101d7981 */ /* 0x000ee6000c1e1900 */
[----:B--2---:R-:W-:Y:S01]  /*04a0*/  FFMA R27, R27, R20, R28 ;  /* 0x000000141b1b7223 */ /* 0x004fe2000000001c */
[----:B------:R-:W2:Y:S01]  /*04b0*/  LDG.E R24, desc[UR10][R24.64] ;  /* 0x0000000a18187981 */ /* 0x000ea2000c1e1900 */
[----:B------:R-:W-:-:S03]  /*04c0*/  IMAD.WIDE R18, R13, 0x4, R14 ;  /* 0x000000040d127825 */ /* 0x000fc600078e020e */
[----:B------:R-:W2:Y:S01]  /*04d0*/  LDG.E R28, desc[UR10][R16.64] ;  /* 0x0000000a101c7981 */ /* 0x000ea2000c1e1900 */
[----:B------:R-:W-:-:S03]  /*04e0*/  IMAD.WIDE R14, R26, 0x4, R14 ;  /* 0x000000041a0e7825 */ /* 0x000fc600078e020e */
[----:B------:R0:W4:Y:S04]  /*04f0*/  LDG.E R23, desc[UR10][R22.64] ;  /* 0x0000000a16177981 */ /* 0x000128000c1e1900 */
[----:B------:R-:W4:Y:S04]  /*0500*/  LDG.E R20, desc[UR10][R16.64+0x4] ;  /* 0x0000040a10147981 */ /* 0x000f28000c1e1900 */
[----:B------:R-:W3:Y:S04]  /*0510*/  LDG.E R18, desc[UR10][R18.64] ;  /* 0x0000000a12127981 */ /* 0x000ee8000c1e1900 */
[----:B------:R-:W3:Y:S04]  /*0520*/  LDG.E R14, desc[UR10][R14.64] ;  /* 0x0000000a0e0e7981 */ /* 0x000ee8000c1e1900 */
[----:B------:R-:W3:Y:S01]  /*0530*/  LDG.E R25, desc[UR10][R16.64+0xc] ;  /* 0x00000c0a10197981 */ /* 0x000ee2000c1e1900 */
[----:B------:R-:W-:-:S04]  /*0540*/  UIADD3 UR8, UPT, UPT, UR8, 0x8, URZ ;  /* 0x0000000808087890 */ /* 0x000fc8000fffe0ff */
[----:B------:R-:W-:Y:S01]  /*0550*/  UISETP.NE.AND UP1, UPT, UR8, URZ, UPT ;  /* 0x000000ff0800728c */ /* 0x000fe2000bf25270 */
[----:B------:R-:W-:Y:S02]  /*0560*/  IADD3 R21, P0, PT, R16, 0x20, RZ ;  /* 0x0000002010157810 */ /* 0x000fe40007f1e0ff */
[C---:B------:R-:W-:Y:S02]  /*0570*/  LEA R4, R7.reuse, R4, 0x3 ;  /* 0x0000000407047211 */ /* 0x040fe400078e18ff */
[----:B0-----:R-:W-:Y:S02]  /*0580*/  IADD3.X R22, PT, PT, RZ, R17, RZ, P0, !PT ;  /* 0x00000011ff167210 */ /* 0x001fe400007fe4ff */
[C---:B------:R-:W-:Y:S02]  /*0590*/  LEA R10, R7.reuse, R10, 0x3 ;  /* 0x0000000a070a7211 */ /* 0x040fe400078e18ff */
[C---:B------:R-:W-:Y:S02]  /*05a0*/  LEA R12, R7.reuse, R12, 0x3 ;  /* 0x0000000c070c7211 */ /* 0x040fe400078e18ff */
[----:B------:R-:W-:-:S02]  /*05b0*/  LEA R9, R7, R9, 0x3 ;  /* 0x0000000907097211 */ /* 0x000fc400078e18ff */
[C---:B------:R-:W-:Y:S02]  /*05c0*/  LEA R11, R7.reuse, R11, 0x3 ;  /* 0x0000000b070b7211 */ /* 0x040fe400078e18ff */
[C---:B------:R-:W-:Y:S02]  /*05d0*/  LEA R13, R7.reuse, R13, 0x3 ;  /* 0x0000000d070d7211 */ /* 0x040fe400078e18ff */
[C---:B------:R-:W-:Y:S02]  /*05e0*/  LEA R26, R7.reuse, R26, 0x3 ;  /* 0x0000001a071a7211 */ /* 0x040fe400078e18ff */
[----:B------:R-:W-:Y:S01]  /*05f0*/  LEA R8, R7, R8, 0x3 ;  /* 0x0000000807087211 */ /* 0x000fe200078e18ff */
[----:B--2---:R-:W-:-:S04]  /*0600*/  FFMA R27, R28, R24, R27 ;  /* 0x000000181c1b7223 */ /* 0x004fc8000000001b */
[----:B----4-:R-:W-:-:S04]  /*0610*/  FFMA R20, R20, R23, R27 ;  /* 0x0000001714147223 */ /* 0x010fc8000000001b */
[----:B---3--:R-:W-:-:S04]  /*0620*/  FFMA R20, R29, R18, R20 ;  /* 0x000000121d147223 */ /* 0x008fc80000000014 */
[----:B------:R-:W-:Y:S01]  /*0630*/  FFMA R20, R25, R14, R20 ;  /* 0x0000000e19147223 */ /* 0x000fe20000000014 */
[----:B------:R-:W-:Y:S06]  /*0640*/  BRA.U UP1, `(.L_x_20) ;  /* 0xfffffffd01407547 */ /* 0x000fec000b83ffff */
.L_x_19:
[----:B------:R-:W-:Y:S05]  /*0650*/  BRA.U !UP0, `(.L_x_18) ;  /* 0x0000000508307547 */ /* 0x000fea000b800000 */
[----:B------:R-:W-:Y:S02]  /*0660*/  UISETP.GE.U32.AND UP0, UPT, UR7, 0x4, UPT ;  /* 0x000000040700788c */ /* 0x000fe4000bf06070 */
[----:B------:R-:W-:-:S04]  /*0670*/  ULOP3.LUT UR8, UR6, 0x3, URZ, 0xc0, !UPT ;  /* 0x0000000306087892 */ /* 0x000fc8000f8ec0ff */
[----:B------:R-:W-:-:S03]  /*0680*/  UISETP.NE.AND UP1, UPT, UR8, URZ, UPT ;  /* 0x000000ff0800728c */ /* 0x000fc6000bf25270 */
[----:B------:R-:W-:Y:S08]  /*0690*/  BRA.U !UP0, `(.L_x_21) ;  /* 0x0000000108887547 */ /* 0x000ff0000b800000 */
[----:B------:R-:W0:Y:S01]  /*06a0*/  LDC.64 R10, c[0x0][0x390] ;  /* 0x0000e400ff0a7b82 */ /* 0x000e220000000a00 */
[----:B------:R-:W-:Y:S01]  /*06b0*/  IMAD R4, R3, UR4, R2 ;  /* 0x0000000403047c24 */ /* 0x000fe2000f8e0202 */
[C---:B------:R-:W-:Y:S02]  /*06c0*/  IADD3 R19, P0, PT, R6.reuse, UR4, RZ ;  /* 0x0000000406137c10 */ /* 0x040fe4000ff1e0ff */
[----:B------:R-:W-:-:S04]  /*06d0*/  IADD3 R7, PT, PT, R6, UR4, RZ ;  /* 0x0000000406077c10 */ /* 0x000fc8000fffe0ff */
[----:B------:R-:W1:Y:S01]  /*06e0*/  LDC.64 R8, c[0x0][0x380] ;  /* 0x0000e000ff087b82 */ /* 0x000e620000000a00 */
[----:B------:R-:W-:-:S07]  /*06f0*/  IADD3 R12, PT, PT, R4, R3, RZ ;  /* 0x00000003040c7210 */ /* 0x000fce0007ffe0ff */
[----:B------:R-:W2:Y:S01]  /*0700*/  LDC.64 R16, c[0x0][0x390] ;  /* 0x0000e400ff107b82 */ /* 0x000ea20000000a00 */
[--C-:B------:R-:W-:Y:S01]  /*0710*/  IMAD R15, R4, UR12, R5.reuse ;  /* 0x0000000c040f7c24 */ /* 0x100fe2000f8e0205 */
[----:B------:R-:W-:Y:S01]  /*0720*/  IADD3.X R22, PT, PT, RZ, RZ, RZ, P0, !PT ;  /* 0x000000ffff167210 */ /* 0x000fe200007fe4ff */
[C---:B------:R-:W-:Y:S01]  /*0730*/  IMAD R13, R12.reuse, UR12, R5 ;  /* 0x0000000c0c0d7c24 */ /* 0x040fe2000f8e0205 */
[-C--:B------:R-:W-:Y:S02]  /*0740*/  IADD3 R4, PT, PT, R12, R3.reuse, RZ ;  /* 0x000000030c047210 */ /* 0x080fe40007ffe0ff */
[C---:B0-----:R-:W-:Y:S02]  /*0750*/  LEA R10, P0, R19.reuse, R10, 0x2 ;  /* 0x0000000a130a7211 */ /* 0x041fe400078010ff */
[----:B------:R-:W-:Y:S02]  /*0760*/  IADD3 R18, PT, PT, R4, R3, RZ ;  /* 0x0000000304127210 */ /* 0x000fe40007ffe0ff */
[----:B------:R-:W-:Y:S01]  /*0770*/  LEA.HI.X R11, R19, R11, R22, 0x2, P0 ;  /* 0x0000000b130b7211 */ /* 0x000fe200000f1416 */
[----:B-1----:R-:W-:-:S04]  /*0780*/  IMAD.WIDE R14, R15, 0x4, R8 ;  /* 0x000000040f0e7825 */ /* 0x002fc800078e0208 */
[----:B------:R-:W-:Y:S02]  /*0790*/  IMAD.WIDE R12, R13, 0x4, R8 ;  /* 0x000000040d0c7825 */ /* 0x000fe400078e0208 */
[----:B------:R-:W3:Y:S02]  /*07a0*/  LDG.E R14, desc[UR10][R14.64] ;  /* 0x0000000a0e0e7981 */ /* 0x000ee4000c1e1900 */
[----:B--2---:R-:W-:Y:S02]  /*07b0*/  IMAD.WIDE.U32 R16, R7, 0x4, R16 ;  /* 0x0000000407107825 */ /* 0x004fe400078e0010 */
[----:B------:R-:W2:Y:S02]  /*07c0*/  LDG.E R12, desc[UR10][R12.64] ;  /* 0x0000000a0c0c7981 */ /* 0x000ea4000c1e1900 */
[--C-:B------:R-:W-:Y:S02]  /*07d0*/  IMAD R19, R4, UR12, R5.reuse ;  /* 0x0000000c04137c24 */ /* 0x100fe4000f8e0205 */
[----:B------:R0:W3:Y:S01]  /*07e0*/  LDG.E R7, desc[UR10][R16.64] ;  /* 0x0000000a10077981 */ /* 0x0000e2000c1e1900 */
[----:B------:R-:W-:-:S03]  /*07f0*/  IMAD R21, R18, UR12, R5 ;  /* 0x0000000c12157c24 */ /* 0x000fc6000f8e0205 */
[----:B------:R-:W2:Y:S01]  /*0800*/  LDG.E R4, desc[UR10][R10.64+0x4] ;  /* 0x0000040a0a047981 */ /* 0x000ea2000c1e1900 */
[----:B0-----:R-:W-:-:S03]  /*0810*/  IMAD.WIDE R16, R19, 0x4, R8 ;  /* 0x0000000413107825 */ /* 0x001fc600078e0208 */
[----:B------:R-:W4:Y:S01]  /*0820*/  LDG.E R19, desc[UR10][R10.64+0x8] ;  /* 0x0000080a0a137981 */ /* 0x000f22000c1e1900 */
[----:B------:R-:W-:-:S03]  /*0830*/  IMAD.WIDE R8, R21, 0x4, R8 ;  /* 0x0000000415087825 */ /* 0x000fc600078e0208 */
[----:B------:R-:W4:Y:S04]  /*0840*/  LDG.E R16, desc[UR10][R16.64] ;  /* 0x0000000a10107981 */ /* 0x000f28000c1e1900 */
[----:B------:R-:W4:Y:S04]  /*0850*/  LDG.E R8, desc[UR10][R8.64] ;  /* 0x0000000a08087981 */ /* 0x000f28000c1e1900 */
[----:B------:R-:W4:Y:S01]  /*0860*/  LDG.E R21, desc[UR10][R10.64+0xc] ;  /* 0x00000c0a0a157981 */ /* 0x000f22000c1e1900 */
[----:B------:R-:W-:Y:S01]  /*0870*/  UIADD3 UR4, UPT, UPT, UR4, 0x4, URZ ;  /* 0x0000000404047890 */ /* 0x000fe2000fffe0ff */
[----:B---3-5:R-:W-:-:S04]  /*0880*/  FFMA R7, R7, R14, R20 ;  /* 0x0000000e07077223 */ /* 0x028fc80000000014 */
[----:B--2---:R-:W-:-:S04]  /*0890*/  FFMA R4, R4, R12, R7 ;  /* 0x0000000c04047223 */ /* 0x004fc80000000007 */
[----:B----4-:R-:W-:-:S04]  /*08a0*/  FFMA R4, R19, R16, R4 ;  /* 0x0000001013047223 */ /* 0x010fc80000000004 */
[----:B------:R-:W-:-:S07]  /*08b0*/  FFMA R20, R21, R8, R4 ;  /* 0x0000000815147223 */ /* 0x000fce0000000004 */
.L_x_21:
[----:B------:R-:W-:Y:S05]  /*08c0*/  BRA.U !UP1, `(.L_x_18) ;  /* 0x0000000109947547 */ /* 0x000fea000b800000 */
[----:B------:R-:W-:Y:S02]  /*08d0*/  UISETP.NE.AND UP0, UPT, UR8, 0x1, UPT ;  /* 0x000000010800788c */ /* 0x000fe4000bf05270 */
[----:B------:R-:W-:-:S04]  /*08e0*/  ULOP3.LUT UR6, UR6, 0x1, URZ, 0xc0, !UPT ;  /* 0x0000000106067892 */ /* 0x000fc8000f8ec0ff */
[----:B------:R-:W-:-:S03]  /*08f0*/  UISETP.NE.U32.AND UP1, UPT, UR6, 0x1, UPT ;  /* 0x000000010600788c */ /* 0x000fc6000bf25070 */
[----:B------:R-:W-:Y:S08]  /*0900*/  BRA.U !UP0, `(.L_x_22) ;  /* 0x0000000108587547 */ /* 0x000ff0000b800000 */
[----:B------:R-:W0:Y:S01]  /*0910*/  LDC.64 R12, c[0x0][0x390] ;  /* 0x0000e400ff0c7b82 */ /* 0x000e220000000a00 */
[----:B------:R-:W-:Y:S01]  /*0920*/  IMAD R4, R3, UR4, R2 ;  /* 0x0000000403047c24 */ /* 0x000fe2000f8e0202 */
[C---:B------:R-:W-:Y:S02]  /*0930*/  IADD3 R7, PT, PT, R6.reuse, UR4, RZ ;  /* 0x0000000406077c10 */ /* 0x040fe4000fffe0ff */
[----:B------:R-:W-:Y:S01]  /*0940*/  IADD3 R16, P0, PT, R6, UR4, RZ ;  /* 0x0000000406107c10 */ /* 0x000fe2000ff1e0ff */
[C---:B------:R-:W-:Y:S01]  /*0950*/  IMAD R15, R4.reuse, UR12, R5 ;  /* 0x0000000c040f7c24 */ /* 0x040fe2000f8e0205 */
[----:B------:R-:W-:Y:S02]  /*0960*/  IADD3 R14, PT, PT, R4, R3, RZ ;  /* 0x00000003040e7210 */ /* 0x000fe40007ffe0ff */
[----:B------:R-:W1:Y:S01]  /*0970*/  LDC.64 R10, c[0x0][0x390] ;  /* 0x0000e400ff0a7b82 */ /* 0x000e620000000a00 */
[----:B------:R-:W-:-:S07]  /*0980*/  IADD3.X R4, PT, PT, RZ, RZ, RZ, P0, !PT ;  /* 0x000000ffff047210 */ /* 0x000fce00007fe4ff */
[----:B------:R-:W2:Y:S01]  /*0990*/  LDC.64 R8, c[0x0][0x380] ;  /* 0x0000e000ff087b82 */ /* 0x000ea20000000a00 */
[----:B0-----:R-:W-:-:S04]  /*09a0*/  IMAD.WIDE.U32 R12, R7, 0x4, R12 ;  /* 0x00000004070c7825 */ /* 0x001fc800078e000c */
[----:B------:R-:W-:Y:S02]  /*09b0*/  IMAD R7, R14, UR12, R5 ;  /* 0x0000000c0e077c24 */ /* 0x000fe4000f8e0205 */
[----:B------:R-:W3:Y:S01]  /*09c0*/  LDG.E R13, desc[UR10][R12.64] ;  /* 0x0000000a0c0d7981 */ /* 0x000ee2000c1e1900 */
[----:B-1----:R-:W-:-:S04]  /*09d0*/  LEA R10, P0, R16, R10, 0x2 ;  /* 0x0000000a100a7211 */ /* 0x002fc800078010ff */
[----:B------:R-:W-:Y:S01]  /*09e0*/  LEA.HI.X R11, R16, R11, R4, 0x2, P0 ;  /* 0x0000000b100b7211 */ /* 0x000fe200000f1404 */
[----:B--2---:R-:W-:-:S05]  /*09f0*/  IMAD.WIDE R14, R15, 0x4, R8 ;  /* 0x000000040f0e7825 */ /* 0x004fca00078e0208 */
[----:B------:R-:W2:Y:S01]  /*0a00*/  LDG.E R11, desc[UR10][R10.64+0x4] ;  /* 0x0000040a0a0b7981 */ /* 0x000ea2000c1e1900 */
[----:B------:R-:W-:-:S03]  /*0a10*/  IMAD.WIDE R8, R7, 0x4, R8 ;  /* 0x0000000407087825 */ /* 0x000fc600078e0208 */
[----:B------:R-:W3:Y:S04]  /*0a20*/  LDG.E R14, desc[UR10][R14.64] ;  /* 0x0000000a0e0e7981 */ /* 0x000ee8000c1e1900 */
[----:B------:R-:W2:Y:S01]  /*0a30*/  LDG.E R8, desc[UR10][R8.64] ;  /* 0x0000000a08087981 */ /* 0x000ea2000c1e1900 */
[----:B------:R-:W-:Y:S01]  /*0a40*/  UIADD3 UR4, UPT, UPT, UR4, 0x2, URZ ;  /* 0x0000000204047890 */ /* 0x000fe2000fffe0ff */
[----:B---3-5:R-:W-:-:S04]  /*0a50*/  FFMA R20, R13, R14, R20 ;  /* 0x0000000e0d147223 */ /* 0x028fc80000000014 */
[----:B--2---:R-:W-:-:S07]  /*0a60*/  FFMA R20, R11, R8, R20 ;  /* 0x000000080b147223 */ /* 0x004fce0000000014 */
.L_x_22:
[----:B------:R-:W-:Y:S05]  /*0a70*/  BRA.U UP1, `(.L_x_18) ;  /* 0x0000000101287547 */ /* 0x000fea000b800000 */
[----:B------:R-:W0:Y:S01]  /*0a80*/  LDC.64 R8, c[0x0][0x390] ;  /* 0x0000e400ff087b82 */ /* 0x000e220000000a00 */
[----:B------:R-:W-:Y:S01]  /*0a90*/  IMAD R4, R3, UR4, R2 ;  /* 0x0000000403047c24 */ /* 0x000fe2000f8e0202 */
[----:B------:R-:W-:-:S03]  /*0aa0*/  IADD3 R7, PT, PT, R6, UR4, RZ ;  /* 0x0000000406077c10 */ /* 0x000fc6000fffe0ff */
[----:B------:R-:W-:-:S03]  /*0ab0*/  IMAD R13, R4, UR12, R5 ;  /* 0x0000000c040d7c24 */ /* 0x000fc6000f8e0205 */
[----:B------:R-:W1:Y:S01]  /*0ac0*/  LDC.64 R10, c[0x0][0x380] ;  /* 0x0000e000ff0a7b82 */ /* 0x000e620000000a00 */
[----:B0-----:R-:W-:-:S06]  /*0ad0*/  IMAD.WIDE.U32 R6, R7, 0x4, R8 ;  /* 0x0000000407067825 */ /* 0x001fcc00078e0008 */
[----:B------:R-:W2:Y:S01]  /*0ae0*/  LDG.E R7, desc[UR10][R6.64] ;  /* 0x0000000a06077981 */ /* 0x000ea2000c1e1900 */
[----:B-1----:R-:W-:-:S06]  /*0af0*/  IMAD.WIDE R8, R13, 0x4, R10 ;  /* 0x000000040d087825 */ /* 0x002fcc00078e020a */
[----:B------:R-:W2:Y:S02]  /*0b00*/  LDG.E R8, desc[UR10][R8.64] ;  /* 0x0000000a08087981 */ /* 0x000ea4000c1e1900 */
[----:B--2--5:R-:W-:-:S07]  /*0b10*/  FFMA R20, R7, R8, R20 ;  /* 0x0000000807147223 */ /* 0x024fce0000000014 */
.L_x_18:
[----:B------:R-:W0:Y:S01]  /*0b20*/  LDC.64 R6, c[0x0][0x388] ;  /* 0x0000e200ff067b82 */ /* 0x000e220000000a00 */
[----:B------:R-:W-:-:S04]  /*0b30*/  IMAD R0, R0, R3, R2 ;  /* 0x0000000300007224 */ /* 0x000fc800078e0202 */
[----:B------:R-:W-:-:S04]  /*0b40*/  IMAD R3, R0, UR12, R5 ;  /* 0x0000000c00037c24 */ /* 0x000fc8000f8e0205 */
[----:B0-----:R-:W-:-:S05]  /*0b50*/  IMAD.WIDE R2, R3, 0x4, R6 ;  /* 0x0000000403027825 */ /* 0x001fca00078e0206 */
[----:B-----5:R-:W-:Y:S01]  /*0b60*/  STG.E desc[UR10][R2.64], R20 ;  /* 0x0000001402007986 */ /* 0x020fe2000c10190a */
[----:B------:R-:W-:Y:S05]  /*0b70*/  EXIT ;  /* 0x000000000000794d */ /* 0x000fea0003800000 */
.L_x_23:
        /* <DEDUP_REMOVED lines=16> */
.L_x_38:


//--------------------- .text._Z13conv2d_kernelPKfPfS0_S0_iiiiiii --------------------------
	.section	.text._Z13conv2d_kernelPKfPfS0_S0_iiiiiii,"ax",@progbits
	.align	128
        .global         _Z13conv2d_kernelPKfPfS0_S0_iiiiiii
        .type           _Z13conv2d_kernelPKfPfS0_S0_iiiiiii,@function
        .size           _Z13conv2d_kernelPKfPfS0_S0_iiiiiii,(.L_x_39 - _Z13conv2d_kernelPKfPfS0_S0_iiiiiii)
        .other          _Z13conv2d_kernelPKfPfS0_S0_iiiiiii,@"STO_CUDA_ENTRY STV_DEFAULT"
_Z13conv2d_kernelPKfPfS0_S0_iiiiiii:
.text._Z13conv2d_kernelPKfPfS0_S0_iiiiiii:
[----:B------:R-:W-:Y:S01]  /*0000*/  LDC R1, c[0x0][0x37c] ;  /* 0x0000df00ff017b82 */ /* 0x000fe20000000800 */
[----:B------:R-:W0:Y:S07]  /*0010*/  S2R R2, SR_TID.Y ;  /* 0x0000000000027919 */ /* 0x000e2e0000002200 */
[----:B------:R-:W0:Y:S01]  /*0020*/  S2UR UR4, SR_CTAID.Y ;  /* 0x00000000000479c3 */ /* 0x000e220000002600 */
[----:B------:R-:W1:Y:S01]  /*0030*/  LDCU UR6, c[0x0][0x3a4] ;  /* 0x00007480ff0677ac */ /* 0x000e620008000800 */
[----:B------:R-:W2:Y:S01]  /*0040*/  S2R R3, SR_TID.X ;  /* 0x0000000000037919 */ /* 0x000ea20000002100 */
[----:B------:R-:W3:Y:S01]  /*0050*/  LDCU UR7, c[0x0][0x3b0] ;  /* 0x00007600ff0777ac */ /* 0x000ee20008000800 */
[----:B------:R-:W3:Y:S04]  /*0060*/  S2R R0, SR_CTAID.Z ;  /* 0x0000000000007919 */ /* 0x000ee80000002700 */
[----:B------:R-:W0:Y:S01]  /*0070*/  LDC R9, c[0x0][0x364] ;  /* 0x0000d900ff097b82 */ /* 0x000e220000000800 */
[----:B------:R-:W4:Y:S07]  /*0080*/  LDCU UR8, c[0x0][0x3a8] ;  /* 0x00007500ff0877ac */ /* 0x000f2e0008000800 */
[----:B------:R-:W2:Y:S08]  /*0090*/  S2UR UR5, SR_CTAID.X ;  /* 0x00000000000579c3 */ /* 0x000eb00000002500 */
[----:B------:R-:W2:Y:S01]  /*00a0*/  LDC R8, c[0x0][0x360] ;  /* 0x0000d800ff087b82 */ /* 0x000ea20000000800 */
[----:B0-----:R-:W-:-:S05]  /*00b0*/  IMAD R9, R9, UR4, R2 ;  /* 0x0000000409097c24 */ /* 0x001fca000f8e0202 */
[----:B-1----:R-:W-:-:S04]  /*00c0*/  ISETP.GE.AND P0, PT, R9, UR6, PT ;  /* 0x0000000609007c0c */ /* 0x002fc8000bf06270 */
[----:B---3--:R-:W-:Y:S01]  /*00d0*/  ISETP.GE.OR P0, PT, R0, UR7, P0 ;  /* 0x0000000700007c0c */ /* 0x008fe20008706670 */
[----:B--2---:R-:W-:-:S05]  /*00e0*/  IMAD R8, R8, UR5, R3 ;  /* 0x0000000508087c24 */ /* 0x004fca000f8e0203 */
[----:B----4-:R-:W-:-:S13]  /*00f0*/  ISETP.GE.OR P0, PT, R8, UR8, P0 ;  /* 0x0000000808007c0c */ /* 0x010fda0008706670 */
[----:B------:R-:W-:Y:S05]  /*0100*/  @P0 EXIT ;  /* 0x000000000000094d */ /* 0x000fea0003800000 */
[----:B------:R-:W0:Y:S01]  /*0110*/  LDCU.64 UR4, c[0x0][0x398] ;  /* 0x00007300ff0477ac */ /* 0x000e220008000a00 */
[----:B------:R-:W-:Y:S01]  /*0120*/  IMAD.MOV.U32 R10, RZ, RZ, RZ ;  /* 0x000000ffff0a7224 */ /* 0x000fe200078e00ff */
[----:B------:R-:W1:Y:S01]  /*0130*/  LDCU.64 UR12, c[0x0][0x358] ;  /* 0x00006b00ff0c77ac */ /* 0x000e620008000a00 */
[----:B0-----:R-:W-:-:S04]  /*0140*/  UISETP.NE.U32.AND UP0, UPT, UR4, URZ, UPT ;  /* 0x000000ff0400728c */ /* 0x001fc8000bf05070 */
[----:B------:R-:W-:-:S09]  /*0150*/  UISETP.NE.AND.EX UP0, UPT, UR5, URZ, UPT, UP0 ;  /* 0x000000ff0500728c */ /* 0x000fd2000bf05300 */
[----:B-1----:R-:W-:Y:S05]  /*0160*/  BRA.U !UP0, `(.L_x_24) ;  /* 0x00000001080c7547 */ /* 0x002fea000b800000 */
[----:B------:R-:W0:Y:S02]  /*0170*/  LDC.64 R10, c[0x0][0x398] ;  /* 0x0000e600ff0a7b82 */ /* 0x000e240000000a00 */
[----:B0-----:R-:W-:-:S06]  /*0180*/  IMAD.WIDE.U32 R10, R0, 0x4, R10 ;  /* 0x00000004000a7825 */ /* 0x001fcc00078e000a */
[----:B------:R0:W5:Y:S02]  /*0190*/  LDG.E.CONSTANT R10, desc[UR12][R10.64] ;  /* 0x0000000c0a0a7981 */ /* 0x000164000c1e9900 */
.L_x_24:
[----:B------:R-:W1:Y:S02]  /*01a0*/  LDCU UR4, c[0x0][0x3a0] ;  /* 0x00007400ff0477ac */ /* 0x000e640008000800 */
[----:B-1----:R-:W-:-:S09]  /*01b0*/  UISETP.GE.AND UP0, UPT, UR4, 0x1, UPT ;  /* 0x000000010400788c */ /* 0x002fd2000bf06270 */
[----:B------:R-:W-:Y:S05]  /*01c0*/  BRA.U !UP0, `(.L_x_25) ;  /* 0x0000000d08287547 */ /* 0x000fea000b800000 */
[----:B------:R-:W1:Y:S02]  /*01d0*/  LDCU UR6, c[0x0][0x3ac] ;  /* 0x00007580ff0677ac */ /* 0x000e640008000800 */
[----:B-1----:R-:W-:-:S09]  /*01e0*/  UISETP.GE.AND UP0, UPT, UR6, 0x1, UPT ;  /* 0x000000010600788c */ /* 0x002fd2000bf06270 */
[----:B------:R-:W-:Y:S05]  /*01f0*/  BRA.U !UP0, `(.L_x_25) ;  /* 0x0000000d081c7547 */ /* 0x000fea000b800000 */
[----:B0-----:R-:W0:Y:S01]  /*0200*/  LDC R11, c[0x0][0x3b4] ;  /* 0x0000ed00ff0b7b82 */ /* 0x001e220000000800 */
[----:B------:R-:W0:Y:S01]  /*0210*/  LDCU UR4, c[0x0][0x3b8] ;  /* 0x00007700ff0477ac */ /* 0x000e220008000800 */
[----:B------:R-:W-:Y:S02]  /*0220*/  ULOP3.LUT UR9, UR6, 0x7, URZ, 0xc0, !UPT ;  /* 0x0000000706097892 */ /* 0x000fe4000f8ec0ff */
[----:B------:R-:W-:Y:S01]  /*0230*/  ULOP3.LUT UR6, UR6, 0x7ffffff8, URZ, 0xc0, !UPT ;  /* 0x7ffffff806067892 */ /* 0x000fe2000f8ec0ff */
[--C-:B0-----:R-:W-:Y:S02]  /*0240*/  IMAD R15, R9, UR4, -R11.reuse ;  /* 0x00000004090f7c24 */ /* 0x101fe4000f8e0a0b */
[----:B------:R-:W-:Y:S01]  /*0250*/  IMAD R11, R8, UR4, -R11 ;  /* 0x00000004080b7c24 */ /* 0x000fe2000f8e0a0b */
[----:B------:R-:W-:-:S08]  /*0260*/  UMOV UR4, URZ ;  /* 0x000000ff00047c82 */ /* 0x000fd00008000000 */
.L_x_33:
[----:B------:R-:W0:Y:S01]  /*0270*/  LDC R3, c[0x0][0x3a0] ;  /* 0x0000e800ff037b82 */ /* 0x000e220000000800 */
[----:B------:R-:W-:Y:S01]  /*0280*/  UMOV UR8, UR4 ;  /* 0x0000000400087c82 */ /* 0x000fe20008000000 */
[----:B------:R-:W-:Y:S01]  /*0290*/  UMOV UR5, URZ ;  /* 0x000000ff00057c82 */ /* 0x000fe20008000000 */
[----:B0-----:R-:W-:Y:S01]  /*02a0*/  IMAD R12, R0, R3, UR4 ;  /* 0x00000004000c7e24 */ /* 0x001fe2000f8e0203 */
[----:B------:R-:W-:-:S06]  /*02b0*/  UIADD3 UR4, UPT, UPT, UR4, 0x1, URZ ;  /* 0x0000000104047890 */ /* 0x000fcc000fffe0ff */
[----:B------:R-:W-:-:S13]  /*02c0*/  ISETP.NE.AND P5, PT, R3, UR4, PT ;  /* 0x0000000403007c0c */ /* 0x000fda000bfa5270 */
.L_x_32:
[----:B------:R-:W0:Y:S01]  /*02d0*/  LDC R3, c[0x0][0x3ac] ;  /* 0x0000eb00ff037b82 */ /* 0x000e220000000800 */
[----:B------:R-:W-:Y:S02]  /*02e0*/  VIADD R13, R15, UR5 ;  /* 0x000000050f0d7c36 */ /* 0x000fe40008000000 */
[----:B------:R-:W-:-:S05]  /*02f0*/  IMAD.MOV.U32 R5, RZ, RZ, RZ ;  /* 0x000000ffff057224 */ /* 0x000fca00078e00ff */
[----:B------:R-:W1:Y:S01]  /*0300*/  LDC R2, c[0x0][0x3a4] ;  /* 0x0000e900ff027b82 */ /* 0x000e620000000800 */
[----:B0-----:R-:W-:Y:S01]  /*0310*/  ISETP.GE.U32.AND P1, PT, R3, 0x8, PT ;  /* 0x000000080300780c */ /* 0x001fe20003f26070 */
[----:B------:R-:W-:Y:S01]  /*0320*/  IMAD R14, R12, R3, UR5 ;  /* 0x000000050c0e7e24 */ /* 0x000fe2000f8e0203 */
[----:B------:R-:W-:-:S03]  /*0330*/  UIADD3 UR5, UPT, UPT, UR5, 0x1, URZ ;  /* 0x0000000105057890 */ /* 0x000fc6000fffe0ff */
[----:B------:R-:W-:Y:S01]  /*0340*/  IMAD R14, R14, R3, RZ ;  /* 0x000000030e0e7224 */ /* 0x000fe200078e02ff */
[----:B-1----:R-:W-:Y:S02]  /*0350*/  ISETP.GE.AND P0, PT, R13, R2, PT ;  /* 0x000000020d00720c */ /* 0x002fe40003f06270 */
[----:B------:R-:W-:Y:S02]  /*0360*/  ISETP.NE.AND P6, PT, R3, UR5, PT ;  /* 0x0000000503007c0c */ /* 0x000fe4000bfc5270 */
[----:B------:R-:W-:Y:S01]  /*0370*/  ISETP.GT.AND P0, PT, R13, -0x1, !P0 ;  /* 0xffffffff0d00780c */ /* 0x000fe20004704270 */
[----:B------:R-:W-:Y:S02]  /*0380*/  IMAD R13, R2, UR8, R13 ;  /* 0x00000008020d7c24 */ /* 0x000fe4000f8e020d */
[----:B------:R-:W-:Y:S10]  /*0390*/  @!P1 BRA `(.L_x_26) ;  /* 0x0000000400249947 */ /* 0x000ff40003800000 */
[----:B------:R-:W0:Y:S01]  /*03a0*/  LDC.64 R2, c[0x0][0x380] ;  /* 0x0000e000ff027b82 */ /* 0x000e220000000a00 */
[----:B------:R-:W-:Y:S01]  /*03b0*/  IMAD.MOV.U32 R21, RZ, RZ, RZ ;  /* 0x000000ffff157224 */ /* 0x000fe200078e00ff */
[----:B------:R-:W1:Y:S06]  /*03c0*/  LDCU UR7, c[0x0][0x3a8] ;  /* 0x00007500ff0777ac */ /* 0x000e6c0008000800 */
[----:B------:R-:W2:Y:S02]  /*03d0*/  LDC.64 R4, c[0x0][0x390] ;  /* 0x0000e400ff047b82 */ /* 0x000ea40000000a00 */
.L_x_27:
[----:B------:R-:W-:-:S04]  /*03e0*/  IMAD.IADD R20, R11, 0x1, R21 ;  /* 0x000000010b147824 */ /* 0x000fc800078e0215 */
[----:B-1----:R-:W-:Y:S01]  /*03f0*/  IMAD R7, R13, UR7, R20 ;  /* 0x000000070d077c24 */ /* 0x002fe2000f8e0214 */
[----:B------:R-:W-:-:S03]  /*0400*/  ISETP.GE.AND P1, PT, R20, UR7, PT ;  /* 0x0000000714007c0c */ /* 0x000fc6000bf26270 */
[----:B0-----:R-:W-:Y:S01]  /*0410*/  IMAD.WIDE R6, R7, 0x4, R2 ;  /* 0x0000000407067825 */ /* 0x001fe200078e0202 */
[----:B------:R-:W-:-:S04]  /*0420*/  ISETP.GT.AND P1, PT, R20, -0x1, !P1 ;  /* 0xffffffff1400780c */ /* 0x000fc80004f24270 */
[----:B------:R-:W-:-:S13]  /*0430*/  PLOP3.LUT P1, PT, P0, P1, PT, 0x80, 0x8 ;  /* 0x000000000008781c */ /* 0x000fda0000723070 */
[----:B------:R-:W0:Y:S01]  /*0440*/  @P1 LDC.64 R16, c[0x0][0x390] ;  /* 0x0000e400ff101b82 */ /* 0x000e220000000a00 */
[----:B------:R-:W-:Y:S01]  /*0450*/  @P1 IMAD.IADD R19, R14, 0x1, R21 ;  /* 0x000000010e131824 */ /* 0x000fe200078e0215 */
[----:B------:R-:W3:Y:S03]  /*0460*/  @P1 LDG.E.CONSTANT R23, desc[UR12][R6.64] ;  /* 0x0000000c06171981 */ /* 0x000ee6000c1e9900 */
[----:B0-----:R-:W-:-:S06]  /*0470*/  @P1 IMAD.WIDE R16, R19, 0x4, R16 ;  /* 0x0000000413101825 */ /* 0x001fcc00078e0210 */
[----:B------:R0:W3:Y:S01]  /*0480*/  @P1 LDG.E.CONSTANT R16, desc[UR12][R16.64] ;  /* 0x0000000c10101981 */ /* 0x0000e2000c1e9900 */
[C---:B------:R-:W-:Y:S02]  /*0490*/  VIADD R18, R20.reuse, 0x1 ;  /* 0x0000000114127836 */ /* 0x040fe40000000000 */
[----:B------:R-:W-:-:S03]  /*04a0*/  VIADD R19, R20, 0x2 ;  /* 0x0000000214137836 */ /* 0x000fc60000000000 */
[C---:B------:R-:W-:Y:S02]  /*04b0*/  ISETP.GE.AND P2, PT, R18.reuse, UR7, PT ;  /* 0x0000000712007c0c */ /* 0x040fe4000bf46270 */
[C---:B------:R-:W-:Y:S02]  /*04c0*/  ISETP.GE.AND P3, PT, R19.reuse, UR7, PT ;  /* 0x0000000713007c0c */ /* 0x040fe4000bf66270 */
[----:B------:R-:W-:Y:S02]  /*04d0*/  ISETP.GT.AND P2, PT, R18, -0x1, !P2 ;  /* 0xffffffff1200780c */ /* 0x000fe40005744270 */
[----:B------:R-:W-:Y:S02]  /*04e0*/  IADD3 R22, P4, PT, R14, R21, RZ ;  /* 0x000000150e167210 */ /* 0x000fe40007f9e0ff */
[----:B------:R-:W-:Y:S02]  /*04f0*/  PLOP3.LUT P2, PT, P0, P2, PT, 0x80, 0x8 ;  /* 0x000000000008781c */ /* 0x000fe40000745070 */
[----:B------:R-:W-:Y:S01]  /*0500*/  ISETP.GT.AND P3, PT, R19, -0x1, !P3 ;  /* 0xffffffff1300780c */ /* 0x000fe20005f64270 */
[----:B0-----:R-:W-:Y:S01]  /*0510*/  VIADD R17, R20, 0x3 ;  /* 0x0000000314117836 */ /* 0x001fe20000000000 */
[----:B------:R-:W-:-:S02]  /*0520*/  LEA.HI.X.SX32 R19, R21, RZ, 0x1, P4 ;  /* 0x000000ff15137211 */ /* 0x000fc400020f0eff */
[----:B--2---:R-:W-:-:S04]  /*0530*/  LEA R18, P4, R22, R4, 0x2 ;  /* 0x0000000416127211 */ /* 0x004fc800078810ff */
[----:B------:R-:W-:Y:S02]  /*0540*/  LEA.HI.X R19, R22, R5, R19, 0x2, P4 ;  /* 0x0000000516137211 */ /* 0x000fe400020f1413 */
[C---:B------:R-:W-:Y:S02]  /*0550*/  ISETP.GE.AND P4, PT, R17.reuse, UR7, PT ;  /* 0x0000000711007c0c */ /* 0x040fe4000bf86270 */
[----:B------:R-:W-:Y:S01]  /*0560*/  PLOP3.LUT P3, PT, P0, P3, PT, 0x80, 0x8 ;  /* 0x000000000008781c */ /* 0x000fe20000767070 */
[----:B------:R-:W2:Y:S01]  /*0570*/  @P2 LDG.E.CONSTANT R22, desc[UR12][R18.64+0x4] ;  /* 0x0000040c12162981 */ /* 0x000ea2000c1e9900 */
[----:B------:R-:W-:-:S03]  /*0580*/  ISETP.GT.AND P4, PT, R17, -0x1, !P4 ;  /* 0xffffffff1100780c */ /* 0x000fc60006784270 */
[----:B------:R-:W2:Y:S01]  /*0590*/  @P2 LDG.E.CONSTANT R17, desc[UR12][R6.64+0x4] ;  /* 0x0000040c06112981 */ /* 0x000ea2000c1e9900 */
[----:B------:R-:W-:-:S07]  /*05a0*/  PLOP3.LUT P4, PT, P0, P4, PT, 0x80, 0x8 ;  /* 0x000000000008781c */ /* 0x000fce0000789070 */
[----:B------:R-:W4:Y:S04]  /*05b0*/  @P3 LDG.E.CONSTANT R25, desc[UR12][R6.64+0x8] ;  /* 0x0000080c06193981 */ /* 0x000f28000c1e9900 */
[----:B------:R-:W4:Y:S01]  /*05c0*/  @P3 LDG.E.CONSTANT R24, desc[UR12][R18.64+0x8] ;  /* 0x0000080c12183981 */ /* 0x000f22000c1e9900 */
[----:B---3-5:R-:W-:-:S03]  /*05d0*/  @P1 FFMA R10, R23, R16, R10 ;  /* 0x00000010170a1223 */ /* 0x028fc6000000000a */
[----:B------:R-:W3:Y:S04]  /*05e0*/  @P4 LDG.E.CONSTANT R23, desc[UR12][R6.64+0xc] ;  /* 0x00000c0c06174981 */ /* 0x000ee8000c1e9900 */
[----:B------:R-:W3:Y:S01]  /*05f0*/  @P4 LDG.E.CONSTANT R16, desc[UR12][R18.64+0xc] ;  /* 0x00000c0c12104981 */ /* 0x000ee2000c1e9900 */
[----:B--2---:R-:W-:Y:S01]  /*0600*/  @P2 FFMA R10, R17, R22, R10 ;  /* 0x00000016110a2223 */ /* 0x004fe2000000000a */
[C---:B------:R-:W-:Y:S02]  /*0610*/  VIADD R17, R20.reuse, 0x4 ;  /* 0x0000000414117836 */ /* 0x040fe40000000000 */
[----:B------:R-:W-:-:S03]  /*0620*/  VIADD R22, R20, 0x5 ;  /* 0x0000000514167836 */ /* 0x000fc60000000000 */
[----:B------:R-:W-:-:S04]  /*0630*/  ISETP.GE.AND P2, PT, R17, UR7, PT ;  /* 0x0000000711007c0c */ /* 0x000fc8000bf46270 */
[----:B------:R-:W-:Y:S01]  /*0640*/  ISETP.GT.AND P2, PT, R17, -0x1, !P2 ;  /* 0xffffffff1100780c */ /* 0x000fe20005744270 */
[----:B----4-:R-:W-:Y:S01]  /*0650*/  @P3 FFMA R10, R25, R24, R10 ;  /* 0x00000018190a3223 */ /* 0x010fe2000000000a */
[----:B------:R-:W-:Y:S01]  /*0660*/  VIADD R24, R20, 0x6 ;  /* 0x0000000614187836 */ /* 0x000fe20000000000 */
[----:B------:R-:W-:Y:S02]  /*0670*/  ISETP.GE.AND P3, PT, R22, UR7, PT ;  /* 0x0000000716007c0c */ /* 0x000fe4000bf66270 */
[----:B------:R-:W-:Y:S01]  /*0680*/  PLOP3.LUT P2, PT, P0, P2, PT, 0x80, 0x8 ;  /* 0x000000000008781c */ /* 0x000fe20000745070 */
[----:B------:R-:W-:Y:S01]  /*0690*/  VIADD R20, R20, 0x7 ;  /* 0x0000000714147836 */ /* 0x000fe20000000000 */
[----:B------:R-:W-:Y:S02]  /*06a0*/  ISETP.GE.AND P1, PT, R24, UR7, PT ;  /* 0x0000000718007c0c */ /* 0x000fe4000bf26270 */
[----:B------:R-:W-:Y:S02]  /*06b0*/  ISETP.GT.AND P3, PT, R22, -0x1, !P3 ;  /* 0xffffffff1600780c */ /* 0x000fe40005f64270 */
[----:B------:R-:W-:-:S02]  /*06c0*/  ISETP.GT.AND P1, PT, R24, -0x1, !P1 ;  /* 0xffffffff1800780c */ /* 0x000fc40004f24270 */
[----:B------:R-:W-:Y:S02]  /*06d0*/  PLOP3.LUT P3, PT, P0, P3, PT, 0x80, 0x8 ;  /* 0x000000000008781c */ /* 0x000fe40000767070 */
[----:B------:R-:W-:-:S03]  /*06e0*/  PLOP3.LUT P1, PT, P0, P1, PT, 0x80, 0x8 ;  /* 0x000000000008781c */ /* 0x000fc60000723070 */
[----:B------:R-:W2:Y:S10]  /*06f0*/  @P2 LDG.E.CONSTANT R17, desc[UR12][R6.64+0x10] ;  /* 0x0000100c06112981 */ /* 0x000eb4000c1e9900 */
[----:B------:R-:W4:Y:S04]  /*0700*/  @P1 LDG.E.CONSTANT R25, desc[UR12][R6.64+0x18] ;  /* 0x0000180c06191981 */ /* 0x000f28000c1e9900 */
[----:B------:R-:W4:Y:S01]  /*0710*/  @P1 LDG.E.CONSTANT R22, desc[UR12][R18.64+0x18] ;  /* 0x0000180c12161981 */ /* 0x000f22000c1e9900 */
[----:B---3--:R-:W-:Y:S01]  /*0720*/  @P4 FFMA R10, R23, R16, R10 ;  /* 0x00000010170a4223 */ /* 0x008fe2000000000a */
[----:B------:R-:W-:-:S02]  /*0730*/  ISETP.GE.AND P4, PT, R20, UR7, PT ;  /* 0x0000000714007c0c */ /* 0x000fc4000bf86270 */
[----:B------:R-:W2:Y:S02]  /*0740*/  @P2 LDG.E.CONSTANT R16, desc[UR12][R18.64+0x10] ;  /* 0x0000100c12102981 */ /* 0x000ea4000c1e9900 */
[----:B------:R-:W-:Y:S02]  /*0750*/  ISETP.GT.AND P4, PT, R20, -0x1, !P4 ;  /* 0xffffffff1400780c */ /* 0x000fe40006784270 */
[----:B------:R-:W3:Y:S02]  /*0760*/  @P3 LDG.E.CONSTANT R23, desc[UR12][R6.64+0x14] ;  /* 0x0000140c06173981 */ /* 0x000ee4000c1e9900 */
[----:B------:R-:W-:Y:S02]  /*0770*/  PLOP3.LUT P4, PT, P0, P4, PT, 0x80, 0x8 ;  /* 0x000000000008781c */ /* 0x000fe40000789070 */
[----:B------:R-:W3:Y:S11]  /*0780*/  @P3 LDG.E.CONSTANT R20, desc[UR12][R18.64+0x14] ;  /* 0x0000140c12143981 */ /* 0x000ef6000c1e9900 */
[----:B------:R-:W4:Y:S04]  /*0790*/  @P4 LDG.E.CONSTANT R27, desc[UR12][R6.64+0x1c] ;  /* 0x00001c0c061b4981 */ /* 0x000f28000c1e9900 */
[----:B------:R-:W4:Y:S01]  /*07a0*/  @P4 LDG.E.CONSTANT R24, desc[UR12][R18.64+0x1c] ;  /* 0x00001c0c12184981 */ /* 0x000f22000c1e9900 */
[----:B------:R-:W-:-:S02]  /*07b0*/  VIADD R21, R21, 0x8 ;  /* 0x0000000815157836 */ /* 0x000fc40000000000 */
[----:B--2---:R-:W-:-:S03]  /*07c0*/  @P2 FFMA R10, R17, R16, R10 ;  /* 0x00000010110a2223 */ /* 0x004fc6000000000a */
[----:B------:R-:W-:Y:S01]  /*07d0*/  ISETP.NE.AND P2, PT, R21, UR6, PT ;  /* 0x0000000615007c0c */ /* 0x000fe2000bf45270 */
[----:B---3--:R-:W-:-:S04]  /*07e0*/  @P3 FFMA R10, R23, R20, R10 ;  /* 0x00000014170a3223 */ /* 0x008fc8000000000a */
[----:B----4-:R-:W-:-:S04]  /*07f0*/  @P1 FFMA R10, R25, R22, R10 ;  /* 0x00000016190a1223 */ /* 0x010fc8000000000a */
[----:B------:R-:W-:-:S04]  /*0800*/  @P4 FFMA R10, R27, R24, R10 ;  /* 0x000000181b0a4223 */ /* 0x000fc8000000000a */
[----:B------:R-:W-:Y:S05]  /*0810*/  @P2 BRA `(.L_x_27) ;  /* 0xfffffff800f02947 */ /* 0x000fea000383ffff */
[----:B------:R-:W-:-:S07]  /*0820*/  MOV R5, UR6 ;  /* 0x0000000600057c02 */ /* 0x000fce0008000f00 */
.L_x_26:
[----:B------:R-:W-:-:S09]  /*0830*/  UISETP.NE.AND UP0, UPT, UR9, URZ, UPT ;  /* 0x000000ff0900728c */ /* 0x000fd2000bf05270 */
[----:B------:R-:W-:Y:S05]  /*0840*/  BRA.U !UP0, `(.L_x_28) ;  /* 0x0000000508807547 */ /* 0x000fea000b800000 */
[----:B------:R-:W0:Y:S01]  /*0850*/  LDCU UR7, c[0x0][0x3ac] ;  /* 0x00007580ff0777ac */ /* 0x000e220008000800 */
[----:B------:R-:W-:-:S04]  /*0860*/  UIADD3 UR10, UPT, UPT, UR9, -0x1, URZ ;  /* 0xffffffff090a7890 */ /* 0x000fc8000fffe0ff */
[----:B------:R-:W-:Y:S02]  /*0870*/  UISETP.GE.U32.AND UP0, UPT, UR10, 0x3, UPT ;  /* 0x000000030a00788c */ /* 0x000fe4000bf06070 */
[----:B0-----:R-:W-:-:S07]  /*0880*/  ULOP3.LUT UP1, UR11, UR7, 0x3, URZ, 0xc0, !UPT ;  /* 0x00000003070b7892 */ /* 0x001fce000f82c0ff */
[----:B------:R-:W-:Y:S05]  /*0890*/  BRA.U !UP0, `(.L_x_29) ;  /* 0x0000000108a47547 */ /* 0x000fea000b800000 */
[----:B------:R-:W0:Y:S01]  /*08a0*/  LDCU UR10, c[0x0][0x3a8] ;  /* 0x00007500ff0a77ac */ /* 0x000e220008000800 */
[----:B------:R-:W-:Y:S01]  /*08b0*/  IMAD.IADD R20, R11, 0x1, R5 ;  /* 0x000000010b147824 */ /* 0x000fe200078e0205 */
[----:B------:R-:W1:Y:S01]  /*08c0*/  LDC.64 R2, c[0x0][0x390] ;  /* 0x0000e400ff027b82 */ /* 0x000e620000000a00 */
[----:B------:R-:W-:Y:S02]  /*08d0*/  IADD3 R4, P2, PT, R14, R5, RZ ;  /* 0x000000050e047210 */ /* 0x000fe40007f5e0ff */
[C---:B------:R-:W-:Y:S02]  /*08e0*/  VIADD R19, R20.reuse, 0x1 ;  /* 0x0000000114137836 */ /* 0x040fe40000000000 */
[C---:B------:R-:W-:Y:S02]  /*08f0*/  VIADD R22, R20.reuse, 0x2 ;  /* 0x0000000214167836 */ /* 0x040fe40000000000 */
[----:B------:R-:W-:Y:S01]  /*0900*/  IMAD.X R18, RZ, RZ, RZ, P2 ;  /* 0x000000ffff127224 */ /* 0x000fe200010e06ff */
[----:B------:R-:W2:Y:S01]  /*0910*/  LDC.64 R6, c[0x0][0x380] ;  /* 0x0000e000ff067b82 */ /* 0x000ea20000000a00 */
[C---:B------:R-:W-:Y:S01]  /*0920*/  VIADD R23, R20.reuse, 0x3 ;  /* 0x0000000314177836 */ /* 0x040fe20000000000 */
[----:B0-----:R-:W-:-:S02]  /*0930*/  ISETP.GE.AND P1, PT, R20, UR10, PT ;  /* 0x0000000a14007c0c */ /* 0x001fc4000bf26270 */
[C---:B------:R-:W-:Y:S02]  /*0940*/  ISETP.GE.AND P2, PT, R19.reuse, UR10, PT ;  /* 0x0000000a13007c0c */ /* 0x040fe4000bf46270 */
[----:B------:R-:W-:Y:S02]  /*0950*/  ISETP.GT.AND P1, PT, R20, -0x1, !P1 ;  /* 0xffffffff1400780c */ /* 0x000fe40004f24270 */
[----:B------:R-:W-:Y:S01]  /*0960*/  ISETP.GT.AND P2, PT, R19, -0x1, !P2 ;  /* 0xffffffff1300780c */ /* 0x000fe20005744270 */
[----:B------:R-:W-:Y:S01]  /*0970*/  IMAD R19, R13, UR10, R20 ;  /* 0x0000000a0d137c24 */ /* 0x000fe2000f8e0214 */
[----:B------:R-:W-:Y:S02]  /*0980*/  PLOP3.LUT P1, PT, P0, P1, PT, 0x80, 0x8 ;  /* 0x000000000008781c */ /* 0x000fe40000723070 */
[----:B-1----:R-:W-:Y:S02]  /*0990*/  LEA R2, P4, R4, R2, 0x2 ;  /* 0x0000000204027211 */ /* 0x002fe400078810ff */
[----:B------:R-:W-:-:S02]  /*09a0*/  ISETP.GE.AND P3, PT, R22, UR10, PT ;  /* 0x0000000a16007c0c */ /* 0x000fc4000bf66270 */
[----:B------:R-:W-:Y:S02]  /*09b0*/  LEA.HI.X R3, R4, R3, R18, 0x2, P4 ;  /* 0x0000000304037211 */ /* 0x000fe400020f1412 */
[----:B------:R-:W-:Y:S01]  /*09c0*/  ISETP.GE.AND P4, PT, R23, UR10, PT ;  /* 0x0000000a17007c0c */ /* 0x000fe2000bf86270 */
[----:B--2---:R-:W-:Y:S01]  /*09d0*/  IMAD.WIDE R6, R19, 0x4, R6 ;  /* 0x0000000413067825 */ /* 0x004fe200078e0206 */
[----:B------:R-:W-:Y:S02]  /*09e0*/  ISETP.GT.AND P3, PT, R22, -0x1, !P3 ;  /* 0xffffffff1600780c */ /* 0x000fe40005f64270 */
[----:B------:R-:W-:Y:S01]  /*09f0*/  PLOP3.LUT P2, PT, P0, P2, PT, 0x80, 0x8 ;  /* 0x000000000008781c */ /* 0x000fe20000745070 */
[----:B------:R-:W0:Y:S01]  /*0a00*/  @P1 LDC.64 R16, c[0x0][0x390] ;  /* 0x0000e400ff101b82 */ /* 0x000e220000000a00 */
[----:B------:R-:W-:Y:S01]  /*0a10*/  @P1 IMAD.IADD R21, R14, 0x1, R5 ;  /* 0x000000010e151824 */ /* 0x000fe200078e0205 */
[----:B------:R-:W-:Y:S01]  /*0a20*/  ISETP.GT.AND P4, PT, R23, -0x1, !P4 ;  /* 0xffffffff1700780c */ /* 0x000fe20006784270 */
[----:B------:R-:W2:Y:S01]  /*0a30*/  @P1 LDG.E.CONSTANT R19, desc[UR12][R6.64] ;  /* 0x0000000c06131981 */ /* 0x000ea2000c1e9900 */
[----:B------:R-:W-:-:S02]  /*0a40*/  PLOP3.LUT P3, PT, P0, P3, PT, 0x80, 0x8 ;  /* 0x000000000008781c */ /* 0x000fc40000767070 */
[----:B------:R-:W-:-:S06]  /*0a50*/  PLOP3.LUT P4, PT, P0, P4, PT, 0x80, 0x8 ;  /* 0x000000000008781c */ /* 0x000fcc0000789070 */
[----:B------:R-:W3:Y:S05]  /*0a60*/  @P2 LDG.E.CONSTANT R4, desc[UR12][R2.64+0x4] ;  /* 0x0000040c02042981 */ /* 0x000eea000c1e9900 */
[----:B------:R-:W4:Y:S04]  /*0a70*/  @P3 LDG.E.CONSTANT R23, desc[UR12][R6.64+0x8] ;  /* 0x0000080c06173981 */ /* 0x000f28000c1e9900 */
[----:B------:R-:W4:Y:S01]  /*0a80*/  @P3 LDG.E.CONSTANT R18, desc[UR12][R2.64+0x8] ;  /* 0x0000080c02123981 */ /* 0x000f22000c1e9900 */
[----:B0-----:R-:W-:-:S03]  /*0a90*/  @P1 IMAD.WIDE R16, R21, 0x4, R16 ;  /* 0x0000000415101825 */ /* 0x001fc600078e0210 */
[----:B------:R-:W4:Y:S04]  /*0aa0*/  @P4 LDG.E.CONSTANT R25, desc[UR12][R6.64+0xc] ;  /* 0x00000c0c06194981 */ /* 0x000f28000c1e9900 */
[----:B------:R-:W3:Y:S04]  /*0ab0*/  @P2 LDG.E.CONSTANT R21, desc[UR12][R6.64+0x4] ;  /* 0x0000040c06152981 */ /* 0x000ee8000c1e9900 */
[----:B------:R-:W2:Y:S04]  /*0ac0*/  @P1 LDG.E.CONSTANT R16, desc[UR12][R16.64] ;  /* 0x0000000c10101981 */ /* 0x000ea8000c1e9900 */
[----:B------:R-:W4:Y:S01]  /*0ad0*/  @P4 LDG.E.CONSTANT R20, desc[UR12][R2.64+0xc] ;  /* 0x00000c0c02144981 */ /* 0x000f22000c1e9900 */
[----:B------:R-:W-:-:S02]  /*0ae0*/  VIADD R5, R5, 0x4 ;  /* 0x0000000405057836 */ /* 0x000fc40000000000 */
[----:B--2--5:R-:W-:-:S04]  /*0af0*/  @P1 FFMA R10, R19, R16, R10 ;  /* 0x00000010130a1223 */ /* 0x024fc8000000000a */
[----:B---3--:R-:W-:-:S04]  /*0b00*/  @P2 FFMA R10, R21, R4, R10 ;  /* 0x00000004150a2223 */ /* 0x008fc8000000000a */
[----:B----4-:R-:W-:-:S04]  /*0b10*/  @P3 FFMA R10, R23, R18, R10 ;  /* 0x00000012170a3223 */ /* 0x010fc8000000000a */
[----:B------:R-:W-:-:S07]  /*0b20*/  @P4 FFMA R10, R25, R20, R10 ;  /* 0x00000014190a4223 */ /* 0x000fce000000000a */
.L_x_29:
[----:B------:R-:W-:Y:S05]  /*0b30*/  BRA.U !UP1, `(.L_x_28) ;  /* 0x0000000109c47547 */ /* 0x000fea000b800000 */
[----:B------:R-:W-:Y:S02]  /*0b40*/  UISETP.NE.AND UP0, UPT, UR11, 0x1, UPT ;  /* 0x000000010b00788c */ /* 0x000fe4000bf05270 */
[----:B------:R-:W-:-:S04]  /*0b50*/  ULOP3.LUT UR7, UR7, 0x1, URZ, 0xc0, !UPT ;  /* 0x0000000107077892 */ /* 0x000fc8000f8ec0ff */
[----:B------:R-:W-:-:S03]  /*0b60*/  UISETP.NE.U32.AND UP1, UPT, UR7, 0x1, UPT ;  /* 0x000000010700788c */ /* 0x000fc6000bf25070 */
[----:B------:R-:W-:Y:S08]  /*0b70*/  BRA.U !UP0, `(.L_x_30) ;  /* 0x00000001086c7547 */ /* 0x000ff0000b800000 */
[----:B------:R-:W0:Y:S01]  /*0b80*/  LDCU UR7, c[0x0][0x3a8] ;  /* 0x00007500ff0777ac */ /* 0x000e220008000800 */
[----:B------:R-:W-:Y:S01]  /*0b90*/  IADD3 R4, PT, PT, R11, R5, RZ ;  /* 0x000000050b047210 */ /* 0x000fe20007ffe0ff */
[----:B------:R-:W1:Y:S04]  /*0ba0*/  LDC.64 R6, c[0x0][0x380] ;  /* 0x0000e000ff067b82 */ /* 0x000e680000000a00 */
[C---:B------:R-:W-:Y:S01]  /*0bb0*/  VIADD R2, R4.reuse, 0x1 ;  /* 0x0000000104027836 */ /* 0x040fe20000000000 */
[----:B0-----:R-:W-:Y:S01]  /*0bc0*/  ISETP.GE.AND P2, PT, R4, UR7, PT ;  /* 0x0000000704007c0c */ /* 0x001fe2000bf46270 */
[----:B------:R-:W-:-:S03]  /*0bd0*/  IMAD R19, R13, UR7, R4 ;  /* 0x000000070d137c24 */ /* 0x000fc6000f8e0204 */
[----:B------:R-:W-:Y:S02]  /*0be0*/  ISETP.GE.AND P1, PT, R2, UR7, PT ;  /* 0x0000000702007c0c */ /* 0x000fe4000bf26270 */
[----:B------:R-:W-:Y:S02]  /*0bf0*/  ISETP.GT.AND P2, PT, R4, -0x1, !P2 ;  /* 0xffffffff0400780c */ /* 0x000fe40005744270 */
[----:B------:R-:W-:Y:S02]  /*0c00*/  ISETP.GT.AND P1, PT, R2, -0x1, !P1 ;  /* 0xffffffff0200780c */ /* 0x000fe40004f24270 */
[----:B------:R-:W-:Y:S01]  /*0c10*/  PLOP3.LUT P2, PT, P0, P2, PT, 0x80, 0x8 ;  /* 0x000000000008781c */ /* 0x000fe20000745070 */
[----:B-1----:R-:W-:Y:S01]  /*0c20*/  IMAD.WIDE R6, R19, 0x4, R6 ;  /* 0x0000000413067825 */ /* 0x002fe200078e0206 */
[----:B------:R-:W-:-:S11]  /*0c30*/  PLOP3.LUT P1, PT, P0, P1, PT, 0x80, 0x8 ;  /* 0x000000000008781c */ /* 0x000fd60000723070 */
[----:B------:R-:W0:Y:S01]  /*0c40*/  @P2 LDC.64 R16, c[0x0][0x390] ;  /* 0x0000e400ff102b82 */ /* 0x000e220000000a00 */
[C---:B------:R-:W-:Y:S01]  /*0c50*/  @P2 IMAD.IADD R21, R14.reuse, 0x1, R5 ;  /* 0x000000010e152824 */ /* 0x040fe200078e0205 */
[----:B------:R-:W-:Y:S01]  /*0c60*/  @P1 IADD3 R23, P3, PT, R14, R5, RZ ;  /* 0x000000050e171210 */ /* 0x000fe20007f7e0ff */
[----:B------:R-:W2:Y:S03]  /*0c70*/  @P2 LDG.E.CONSTANT R19, desc[UR12][R6.64] ;  /* 0x0000000c06132981 */ /* 0x000ea6000c1e9900 */
[----:B------:R-:W-:Y:S02]  /*0c80*/  @P1 LEA.HI.X.SX32 R4, R5, RZ, 0x1, P3 ;  /* 0x000000ff05041211 */ /* 0x000fe400018f0eff */
[----:B------:R-:W1:Y:S01]  /*0c90*/  @P1 LDC.64 R2, c[0x0][0x390] ;  /* 0x0000e400ff021b82 */ /* 0x000e620000000a00 */
[----:B0-----:R-:W-:Y:S02]  /*0ca0*/  @P2 IMAD.WIDE R16, R21, 0x4, R16 ;  /* 0x0000000415102825 */ /* 0x001fe400078e0210 */
[----:B------:R-:W3:Y:S04]  /*0cb0*/  @P1 LDG.E.CONSTANT R21, desc[UR12][R6.64+0x4] ;  /* 0x0000040c06151981 */ /* 0x000ee8000c1e9900 */
[----:B------:R-:W2:Y:S01]  /*0cc0*/  @P2 LDG.E.CONSTANT R17, desc[UR12][R16.64] ;  /* 0x0000000c10112981 */ /* 0x000ea2000c1e9900 */
[----:B-1----:R-:W-:-:S04]  /*0cd0*/  @P1 LEA R2, P3, R23, R2, 0x2 ;  /* 0x0000000217021211 */ /* 0x002fc800078610ff */
[----:B------:R-:W-:-:S05]  /*0ce0*/  @P1 LEA.HI.X R3, R23, R3, R4, 0x2, P3 ;  /* 0x0000000317031211 */ /* 0x000fca00018f1404 */
[----:B------:R-:W3:Y:S01]  /*0cf0*/  @P1 LDG.E.CONSTANT R2, desc[UR12][R2.64+0x4] ;  /* 0x0000040c02021981 */ /* 0x000ee2000c1e9900 */
[----:B------:R-:W-:Y:S02]  /*0d00*/  VIADD R5, R5, 0x2 ;  /* 0x0000000205057836 */ /* 0x000fe40000000000 */
[----:B--2--5:R-:W-:-:S04]  /*0d10*/  @P2 FFMA R10, R17, R19, R10 ;  /* 0x00000013110a2223 */ /* 0x024fc8000000000a */
[----:B---3--:R-:W-:-:S07]  /*0d20*/  @P1 FFMA R10, R21, R2, R10 ;  /* 0x00000002150a1223 */ /* 0x008fce000000000a */
.L_x_30:
[----:B------:R-:W-:Y:S05]  /*0d30*/  BRA.U UP1, `(.L_x_28) ;  /* 0x0000000101447547 */ /* 0x000fea000b800000 */
[----:B------:R-:W0:Y:S01]  /*0d40*/  LDCU UR7, c[0x0][0x3a8] ;  /* 0x00007500ff0777ac */ /* 0x000e220008000800 */
[----:B------:R-:W-:Y:S01]  /*0d50*/  IMAD.IADD R4, R11, 0x1, R5 ;  /* 0x000000010b047824 */ /* 0x000fe200078e0205 */
[----:B------:R-:W-:Y:S04]  /*0d60*/  BSSY.RECONVERGENT B0, `(.L_x_28) ;  /* 0x000000e000007945 */ /* 0x000fe80003800200 */
[----:B0-----:R-:W-:-:S04]  /*0d70*/  ISETP.GE.AND P1, PT, R4, UR7, PT ;  /* 0x0000000704007c0c */ /* 0x001fc8000bf26270 */
[----:B------:R-:W-:-:S04]  /*0d80*/  ISETP.GT.AND P1, PT, R4, -0x1, !P1 ;  /* 0xffffffff0400780c */ /* 0x000fc80004f24270 */
[----:B------:R-:W-:-:S13]  /*0d90*/  PLOP3.LUT P1, PT, P0, P1, PT, 0x80, 0x8 ;  /* 0x000000000008781c */ /* 0x000fda0000723070 */
[----:B------:R-:W-:Y:S05]  /*0da0*/  @!P1 BRA `(.L_x_31) ;  /* 0x0000000000249947 */ /* 0x000fea0003800000 */
[----:B------:R-:W0:Y:S01]  /*0db0*/  LDC.64 R6, c[0x0][0x380] ;  /* 0x0000e000ff067b82 */ /* 0x000e220000000a00 */
[----:B------:R-:W-:Y:S02]  /*0dc0*/  IMAD R13, R13, UR7, R4 ;  /* 0x000000070d0d7c24 */ /* 0x000fe4000f8e0204 */
[----:B------:R-:W-:-:S05]  /*0dd0*/  IMAD.IADD R5, R14, 0x1, R5 ;  /* 0x000000010e057824 */ /* 0x000fca00078e0205 */
[----:B------:R-:W1:Y:S01]  /*0de0*/  LDC.64 R2, c[0x0][0x390] ;  /* 0x0000e400ff027b82 */ /* 0x000e620000000a00 */
[----:B0-----:R-:W-:-:S06]  /*0df0*/  IMAD.WIDE R6, R13, 0x4, R6 ;  /* 0x000000040d067825 */ /* 0x001fcc00078e0206 */
[----:B------:R-:W2:Y:S01]  /*0e00*/  LDG.E.CONSTANT R7, desc[UR12][R6.64] ;  /* 0x0000000c06077981 */ /* 0x000ea2000c1e9900 */
[----:B-1----:R-:W-:-:S06]  /*0e10*/  IMAD.WIDE R2, R5, 0x4, R2 ;  /* 0x0000000405027825 */ /* 0x002fcc00078e0202 */
[----:B------:R-:W2:Y:S02]  /*0e20*/  LDG.E.CONSTANT R2, desc[UR12][R2.64] ;  /* 0x0000000c02027981 */ /* 0x000ea4000c1e9900 */
[----:B--2--5:R-:W-:-:S07]  /*0e30*/  FFMA R10, R7, R2, R10 ;  /* 0x00000002070a7223 */ /* 0x024fce000000000a */
.L_x_31:
[----:B------:R-:W-:Y:S05]  /*0e40*/  BSYNC.RECONVERGENT B0 ;  /* 0x0000000000007941 */ /* 0x000fea0003800200 */
.L_x_28:
[----:B------:R-:W-:Y:S05]  /*0e50*/  @P6 BRA `(.L_x_32) ;  /* 0xfffffff4001c6947 */ /* 0x000fea000383ffff */
[----:B------:R-:W-:Y:S05]  /*0e60*/  @P5 BRA `(.L_x_33) ;  /* 0xfffffff400005947 */ /* 0x000fea000383ffff */
.L_x_25:
[----:B------:R-:W1:Y:S01]  /*0e70*/  LDCU UR5, c[0x0][0x3a4] ;  /* 0x00007480ff0577ac */ /* 0x000e620008000800 */
[----:B------:R-:W2:Y:S01]  /*0e80*/  LDC.64 R2, c[0x0][0x388] ;  /* 0x0000e200ff027b82 */ /* 0x000ea20000000a00 */
[----:B------:R-:W3:Y:S01]  /*0e90*/  LDCU UR7, c[0x0][0x3a8] ;  /* 0x00007500ff0777ac */ /* 0x000ee20008000800 */
[----:B-1----:R-:W-:-:S04]  /*0ea0*/  IMAD R9, R0, UR5, R9 ;  /* 0x0000000500097c24 */ /* 0x002fc8000f8e0209 */
[----:B---3--:R-:W-:-:S04]  /*0eb0*/  IMAD R9, R9, UR7, R8 ;  /* 0x0000000709097c24 */ /* 0x008fc8000f8e0208 */
[----:B--2---:R-:W-:-:S05]  /*0ec0*/  IMAD.WIDE R2, R9, 0x4, R2 ;  /* 0x0000000409027825 */ /* 0x004fca00078e0202 */
[----:B-----5:R-:W-:Y:S01]  /*0ed0*/  STG.E desc[UR12][R2.64], R10 ;  /* 0x0000000a02007986 */ /* 0x020fe2000c10190c */
[----:B------:R-:W-:Y:S05]  /*0ee0*/  EXIT ;  /* 0x000000000000794d */ /* 0x000fea0003800000 */
.L_x_34:
        /* <DEDUP_REMOVED lines=9> */
.L_x_39:


//--------------------- .nv.shared.reserved.0     --------------------------
	.section	.nv.shared.reserved.0,"aw",@nobits
	.weak		__nv_reservedSMEM_offset_0_alias
	.size		__nv_reservedSMEM_offset_0_alias, 0, 64
	.other		__nv_reservedSMEM_offset_0_alias,@"STO_CUDA_RESERVED_SHARED STV_DEFAULT"
__nv_reservedSMEM_offset_0_alias:
	.zero		0
	.zero		64


//--------------------- .nv.constant0._Z13fc_cls_kernelPKfPfS0_S0_iiii --------------------------
	.section	.nv.constant0._Z13fc_cls_kernelPKfPfS0_S0_iiii,"a",@progbits
	.sectionflags	@""
	.align	4
.nv.constant0._Z13fc_cls_kernelPKfPfS0_S0_iiii:
	.zero		944


//--------------------- .nv.constant0._Z16roi_align_kernelPKfS0_Pfiiiiif --------------------------
	.section	.nv.constant0._Z16roi_align_kernelPKfS0_Pfiiiiif,"a",@progbits
	.sectionflags	@""
	.align	4
.nv.constant0._Z16roi_align_kernelPKfS0_Pfiiiiif:
	.zero		944


//--------------------- .nv.constant0._Z14rpn_cls_kernelPKfPfS0_S0_iiii --------------------------
	.section	.nv.constant0._Z14rpn_cls_kernelPKfPfS0_S0_iiii,"a",@progbits
	.sectionflags	@""
	.align	4
.nv.constant0._Z14rpn_cls_kernelPKfPfS0_S0_iiii:
	.zero		944


//--------------------- .nv.constant0._Z13conv2d_kernelPKfPfS0_S0_iiiiiii --------------------------
	.section	.nv.constant0._Z13conv2d_kernelPKfPfS0_S0_iiiiiii,"a",@progbits
	.sectionflags	@""
	.align	4
.nv.constant0._Z13conv2d_kernelPKfPfS0_S0_iiiiiii:
	.zero		956


//--------------------- SYMBOLS --------------------------

	.type		.nv.reservedSmem.offset0,@object
	.size		.nv.reservedSmem.offset0,0x4
